	.target	sm_100a

	.elftype	@"ET_EXEC"


//--------------------- .note.nv.tkinfo           --------------------------
	.section	.note.nv.tkinfo,"",@"SHT_NOTE"
	.sectionflags	@"SHF_NOTE_NV_TKINFO"
	.tkinfo
        /*0018*/ 	.word	0x00000002
        /*0030*/ 	.string	""
        /*0030*/ 	.string	"ptxas"
        /*0030*/ 	.string	"Cuda compilation tools, release 13.0, V13.0.88"
        /*0030*/ 	.string	"Build cuda_13.0.r13.0/compiler.36424714_0"
        /*0030*/ 	.string	"-arch sm_100a -m 64 "



//--------------------- .note.nv.cuinfo           --------------------------
	.section	.note.nv.cuinfo,"",@"SHT_NOTE"
	.sectionflags	@"SHF_NOTE_NV_CUINFO"
        /*0018*/ 	.short	0x0002
        /*001a*/ 	.short	0x0064
        /*001c*/ 	.short	0x0082
	.zero		2


//--------------------- .nv.info                  --------------------------
	.section	.nv.info,"",@"SHT_CUDA_INFO"
	.align	4


	//----- nvinfo : EIATTR_REGCOUNT
	.align		4
        /*0000*/ 	.byte	0x04, 0x2f
        /*0002*/ 	.short	(.L_12 - .L_11)
	.align		4
.L_11:
        /*0004*/ 	.word	index@(_ZN7cutlass13device_kernelIN5flash11enable_sm90INS1_16FlashAttnFwdSm90INS1_25CollectiveMainloopFwdSm90ILi2EN4cute5tupleIJNS5_1CILi1EEES8_S8_EEENS6_IJNS7_ILi192EEENS7_ILi128EEENS7_ILi96EEEEEELi96ENS_12float_e4m3_tEfNS_4arch4Sm90ELb1ELb0ELb1ELb1ELb0ELb1ELb0ELb1ELb1ELb1ELb0ELb0EEENS1_21CollectiveEpilogueFwdINS6_IJSA_SC_SB_EEES9_NS_10bfloat16_tESG_Li384ELb1ELb1ELb0ELb1EEENS1_36VarlenDynamicPersistentTileSchedulerILi192ELi128ELi384ELi128ELb0ELb1ELb1ELb1ELb1ELb1EEEEEEEEEvNT_6ParamsE)
        /*0008*/ 	.word	0x00000004


	//----- nvinfo : EIATTR_FRAME_SIZE
	.align		4
.L_12:
        /*000c*/ 	.byte	0x04, 0x11
        /*000e*/ 	.short	(.L_14 - .L_13)
	.align		4
.L_13:
        /*0010*/ 	.word	index@(_ZN7cutlass13device_kernelIN5flash11enable_sm90INS1_16FlashAttnFwdSm90INS1_25CollectiveMainloopFwdSm90ILi2EN4cute5tupleIJNS5_1CILi1EEES8_S8_EEENS6_IJNS7_ILi192EEENS7_ILi128EEENS7_ILi96EEEEEELi96ENS_12float_e4m3_tEfNS_4arch4Sm90ELb1ELb0ELb1ELb1ELb0ELb1ELb0ELb1ELb1ELb1ELb0ELb0EEENS1_21CollectiveEpilogueFwdINS6_IJSA_SC_SB_EEES9_NS_10bfloat16_tESG_Li384ELb1ELb1ELb0ELb1EEENS1_36VarlenDynamicPersistentTileSchedulerILi192ELi128ELi384ELi128ELb0ELb1ELb1ELb1ELb1ELb1EEEEEEEEEvNT_6ParamsE)
        /*0014*/ 	.word	0x00000000


	//----- nvinfo : EIATTR_REGCOUNT
	.align		4
.L_14:
        /*0018*/ 	.byte	0x04, 0x2f
        /*001a*/ 	.short	(.L_16 - .L_15)
	.align		4
.L_15:
        /*001c*/ 	.word	index@(_ZN7cutlass13device_kernelIN5flash11enable_sm90INS1_16FlashAttnFwdSm90INS1_25CollectiveMainloopFwdSm90ILi2EN4cute5tupleIJNS5_1CILi1EEES8_S8_EEENS6_IJNS7_ILi192EEENS7_ILi128EEENS7_ILi96EEEEEELi96ENS_12float_e4m3_tEfNS_4arch4Sm90ELb1ELb0ELb1ELb1ELb0ELb0ELb0ELb1ELb1ELb1ELb0ELb0EEENS1_21CollectiveEpilogueFwdINS6_IJSA_SC_SB_EEES9_NS_10bfloat16_tESG_Li384ELb1ELb1ELb0ELb1EEENS1_36VarlenDynamicPersistentTileSchedulerILi192ELi128ELi384ELi128ELb0ELb1ELb1ELb1ELb1ELb1EEEEEEEEEvNT_6ParamsE)
        /*0020*/ 	.word	0x00000004


	//----- nvinfo : EIATTR_FRAME_SIZE
	.align		4
.L_16:
        /*0024*/ 	.byte	0x04, 0x11
        /*0026*/ 	.short	(.L_18 - .L_17)
	.align		4
.L_17:
        /*0028*/ 	.word	index@(_ZN7cutlass13device_kernelIN5flash11enable_sm90INS1_16FlashAttnFwdSm90INS1_25CollectiveMainloopFwdSm90ILi2EN4cute5tupleIJNS5_1CILi1EEES8_S8_EEENS6_IJNS7_ILi192EEENS7_ILi128EEENS7_ILi96EEEEEELi96ENS_12float_e4m3_tEfNS_4arch4Sm90ELb1ELb0ELb1ELb1ELb0ELb0ELb0ELb1ELb1ELb1ELb0ELb0EEENS1_21CollectiveEpilogueFwdINS6_IJSA_SC_SB_EEES9_NS_10bfloat16_tESG_Li384ELb1ELb1ELb0ELb1EEENS1_36VarlenDynamicPersistentTileSchedulerILi192ELi128ELi384ELi128ELb0ELb1ELb1ELb1ELb1ELb1EEEEEEEEEvNT_6ParamsE)
        /*002c*/ 	.word	0x00000000


	//----- nvinfo : EIATTR_REGCOUNT
	.align		4
.L_18:
        /*0030*/ 	.byte	0x04, 0x2f
        /*0032*/ 	.short	(.L_20 - .L_19)
	.align		4
.L_19:
        /*0034*/ 	.word	index@(_ZN7cutlass13device_kernelIN5flash11enable_sm90INS1_16FlashAttnFwdSm90INS1_25CollectiveMainloopFwdSm90ILi2EN4cute5tupleIJNS5_1CILi1EEES8_S8_EEENS6_IJNS7_ILi192EEENS7_ILi128EEENS7_ILi96EEEEEELi96ENS_12float_e4m3_tEfNS_4arch4Sm90ELb1ELb0ELb1ELb0ELb0ELb0ELb0ELb1ELb1ELb1ELb0ELb0EEENS1_21CollectiveEpilogueFwdINS6_IJSA_SC_SB_EEES9_NS_10bfloat16_tESG_Li384ELb0ELb1ELb0ELb1EEENS1_30DynamicPersistentTileSchedulerILi384ELi128ELb0ELb1ELb1EEEEEEEEEvNT_6ParamsE)
        /*0038*/ 	.word	0x00000004


	//----- nvinfo : EIATTR_FRAME_SIZE
	.align		4
.L_20:
        /*003c*/ 	.byte	0x04, 0x11
        /*003e*/ 	.short	(.L_22 - .L_21)
	.align		4
.L_21:
        /*0040*/ 	.word	index@(_ZN7cutlass13device_kernelIN5flash11enable_sm90INS1_16FlashAttnFwdSm90INS1_25CollectiveMainloopFwdSm90ILi2EN4cute5tupleIJNS5_1CILi1EEES8_S8_EEENS6_IJNS7_ILi192EEENS7_ILi128EEENS7_ILi96EEEEEELi96ENS_12float_e4m3_tEfNS_4arch4Sm90ELb1ELb0ELb1ELb0ELb0ELb0ELb0ELb1ELb1ELb1ELb0ELb0EEENS1_21CollectiveEpilogueFwdINS6_IJSA_SC_SB_EEES9_NS_10bfloat16_tESG_Li384ELb0ELb1ELb0ELb1EEENS1_30DynamicPersistentTileSchedulerILi384ELi128ELb0ELb1ELb1EEEEEEEEEvNT_6ParamsE)
        /*0044*/ 	.word	0x00000000


	//----- nvinfo : EIATTR_REGCOUNT
	.align		4
.L_22:
        /*0048*/ 	.byte	0x04, 0x2f
        /*004a*/ 	.short	(.L_24 - .L_23)
	.align		4
.L_23:
        /*004c*/ 	.word	index@(_ZN7cutlass13device_kernelIN5flash11enable_sm90INS1_16FlashAttnFwdSm90INS1_25CollectiveMainloopFwdSm90ILi2EN4cute5tupleIJNS5_1CILi1EEES8_S8_EEENS6_IJNS7_ILi192EEENS7_ILi128EEENS7_ILi96EEEEEELi96ENS_12float_e4m3_tEfNS_4arch4Sm90ELb0ELb1ELb1ELb1ELb0ELb1ELb0ELb1ELb1ELb1ELb0ELb0EEENS1_21CollectiveEpilogueFwdINS6_IJSA_SC_SB_EEES9_NS_10bfloat16_tESG_Li384ELb1ELb1ELb0ELb1EEENS1_36VarlenDynamicPersistentTileSchedulerILi192ELi128ELi384ELi128ELb0ELb1ELb1ELb1ELb0ELb1EEEEEEEEEvNT_6ParamsE)
        /*0050*/ 	.word	0x00000004


	//----- nvinfo : EIATTR_FRAME_SIZE
	.align		4
.L_24:
        /*0054*/ 	.byte	0x04, 0x11
        /*0056*/ 	.short	(.L_26 - .L_25)
	.align		4
.L_25:
        /*0058*/ 	.word	index@(_ZN7cutlass13device_kernelIN5flash11enable_sm90INS1_16FlashAttnFwdSm90INS1_25CollectiveMainloopFwdSm90ILi2EN4cute5tupleIJNS5_1CILi1EEES8_S8_EEENS6_IJNS7_ILi192EEENS7_ILi128EEENS7_ILi96EEEEEELi96ENS_12float_e4m3_tEfNS_4arch4Sm90ELb0ELb1ELb1ELb1ELb0ELb1ELb0ELb1ELb1ELb1ELb0ELb0EEENS1_21CollectiveEpilogueFwdINS6_IJSA_SC_SB_EEES9_NS_10bfloat16_tESG_Li384ELb1ELb1ELb0ELb1EEENS1_36VarlenDynamicPersistentTileSchedulerILi192ELi128ELi384ELi128ELb0ELb1ELb1ELb1ELb0ELb1EEEEEEEEEvNT_6ParamsE)
        /*005c*/ 	.word	0x00000000


	//----- nvinfo : EIATTR_REGCOUNT
	.align		4
.L_26:
        /*0060*/ 	.byte	0x04, 0x2f
        /*0062*/ 	.short	(.L_28 - .L_27)
	.align		4
.L_27:
        /*0064*/ 	.word	index@(_ZN7cutlass13device_kernelIN5flash11enable_sm90INS1_16FlashAttnFwdSm90INS1_25CollectiveMainloopFwdSm90ILi2EN4cute5tupleIJNS5_1CILi1EEES8_S8_EEENS6_IJNS7_ILi192EEENS7_ILi128EEENS7_ILi96EEEEEELi96ENS_12float_e4m3_tEfNS_4arch4Sm90ELb0ELb1ELb1ELb1ELb0ELb0ELb0ELb1ELb1ELb1ELb0ELb0EEENS1_21CollectiveEpilogueFwdINS6_IJSA_SC_SB_EEES9_NS_10bfloat16_tESG_Li384ELb1ELb1ELb0ELb1EEENS1_36VarlenDynamicPersistentTileSchedulerILi192ELi128ELi384ELi128ELb0ELb1ELb1ELb1ELb0ELb1EEEEEEEEEvNT_6ParamsE)
        /*0068*/ 	.word	0x00000004


	//----- nvinfo : EIATTR_FRAME_SIZE
	.align		4
.L_28:
        /*006c*/ 	.byte	0x04, 0x11
        /*006e*/ 	.short	(.L_30 - .L_29)
	.align		4
.L_29:
        /*0070*/ 	.word	index@(_ZN7cutlass13device_kernelIN5flash11enable_sm90INS1_16FlashAttnFwdSm90INS1_25CollectiveMainloopFwdSm90ILi2EN4cute5tupleIJNS5_1CILi1EEES8_S8_EEENS6_IJNS7_ILi192EEENS7_ILi128EEENS7_ILi96EEEEEELi96ENS_12float_e4m3_tEfNS_4arch4Sm90ELb0ELb1ELb1ELb1ELb0ELb0ELb0ELb1ELb1ELb1ELb0ELb0EEENS1_21CollectiveEpilogueFwdINS6_IJSA_SC_SB_EEES9_NS_10bfloat16_tESG_Li384ELb1ELb1ELb0ELb1EEENS1_36VarlenDynamicPersistentTileSchedulerILi192ELi128ELi384ELi128ELb0ELb1ELb1ELb1ELb0ELb1EEEEEEEEEvNT_6ParamsE)
        /*0074*/ 	.word	0x00000000


	//----- nvinfo : EIATTR_REGCOUNT
	.align		4
.L_30:
        /*0078*/ 	.byte	0x04, 0x2f
        /*007a*/ 	.short	(.L_32 - .L_31)
	.align		4
.L_31:
        /*007c*/ 	.word	index@(_ZN7cutlass13device_kernelIN5flash11enable_sm90INS1_16FlashAttnFwdSm90INS1_25CollectiveMainloopFwdSm90ILi2EN4cute5tupleIJNS5_1CILi1EEES8_S8_EEENS6_IJNS7_ILi192EEENS7_ILi128EEENS7_ILi96EEEEEELi96ENS_12float_e4m3_tEfNS_4arch4Sm90ELb0ELb1ELb1ELb0ELb0ELb0ELb0ELb1ELb1ELb1ELb0ELb0EEENS1_21CollectiveEpilogueFwdINS6_IJSA_SC_SB_EEES9_NS_10bfloat16_tESG_Li384ELb0ELb1ELb0ELb1EEENS1_30DynamicPersistentTileSchedulerILi384ELi128ELb0ELb1ELb1EEEEEEEEEvNT_6ParamsE)
        /*0080*/ 	.word	0x00000004


	//----- nvinfo : EIATTR_FRAME_SIZE
	.align		4
.L_32:
        /*0084*/ 	.byte	0x04, 0x11
        /*0086*/ 	.short	(.L_34 - .L_33)
	.align		4
.L_33:
        /*0088*/ 	.word	index@(_ZN7cutlass13device_kernelIN5flash11enable_sm90INS1_16FlashAttnFwdSm90INS1_25CollectiveMainloopFwdSm90ILi2EN4cute5tupleIJNS5_1CILi1EEES8_S8_EEENS6_IJNS7_ILi192EEENS7_ILi128EEENS7_ILi96EEEEEELi96ENS_12float_e4m3_tEfNS_4arch4Sm90ELb0ELb1ELb1ELb0ELb0ELb0ELb0ELb1ELb1ELb1ELb0ELb0EEENS1_21CollectiveEpilogueFwdINS6_IJSA_SC_SB_EEES9_NS_10bfloat16_tESG_Li384ELb0ELb1ELb0ELb1EEENS1_30DynamicPersistentTileSchedulerILi384ELi128ELb0ELb1ELb1EEEEEEEEEvNT_6ParamsE)
        /*008c*/ 	.word	0x00000000


	//----- nvinfo : EIATTR_REGCOUNT
	.align		4
.L_34:
        /*0090*/ 	.byte	0x04, 0x2f
        /*0092*/ 	.short	(.L_36 - .L_35)
	.align		4
.L_35:
        /*0094*/ 	.word	index@(_ZN7cutlass13device_kernelIN5flash11enable_sm90INS1_16FlashAttnFwdSm90INS1_25CollectiveMainloopFwdSm90ILi2EN4cute5tupleIJNS5_1CILi1EEES8_S8_EEENS6_IJNS7_ILi192EEENS7_ILi128EEENS7_ILi96EEEEEELi96ENS_12float_e4m3_tEfNS_4arch4Sm90ELb0ELb0ELb1ELb1ELb0ELb1ELb0ELb1ELb1ELb1ELb0ELb0EEENS1_21CollectiveEpilogueFwdINS6_IJSA_SC_SB_EEES9_NS_10bfloat16_tESG_Li384ELb1ELb1ELb0ELb1EEENS1_36VarlenDynamicPersistentTileSchedulerILi192ELi128ELi384ELi128ELb0ELb1ELb1ELb0ELb1ELb1EEEEEEEEEvNT_6ParamsE)
        /*0098*/ 	.word	0x00000004


	//----- nvinfo : EIATTR_FRAME_SIZE
	.align		4
.L_36:
        /*009c*/ 	.byte	0x04, 0x11
        /*009e*/ 	.short	(.L_38 - .L_37)
	.align		4
.L_37:
        /*00a0*/ 	.word	index@(_ZN7cutlass13device_kernelIN5flash11enable_sm90INS1_16FlashAttnFwdSm90INS1_25CollectiveMainloopFwdSm90ILi2EN4cute5tupleIJNS5_1CILi1EEES8_S8_EEENS6_IJNS7_ILi192EEENS7_ILi128EEENS7_ILi96EEEEEELi96ENS_12float_e4m3_tEfNS_4arch4Sm90ELb0ELb0ELb1ELb1ELb0ELb1ELb0ELb1ELb1ELb1ELb0ELb0EEENS1_21CollectiveEpilogueFwdINS6_IJSA_SC_SB_EEES9_NS_10bfloat16_tESG_Li384ELb1ELb1ELb0ELb1EEENS1_36VarlenDynamicPersistentTileSchedulerILi192ELi128ELi384ELi128ELb0ELb1ELb1ELb0ELb1ELb1EEEEEEEEEvNT_6ParamsE)
        /*00a4*/ 	.word	0x00000000


	//----- nvinfo : EIATTR_REGCOUNT
	.align		4
.L_38:
        /*00a8*/ 	.byte	0x04, 0x2f
        /*00aa*/ 	.short	(.L_40 - .L_39)
	.align		4
.L_39:
        /*00ac*/ 	.word	index@(_ZN7cutlass13device_kernelIN5flash11enable_sm90INS1_16FlashAttnFwdSm90INS1_25CollectiveMainloopFwdSm90ILi2EN4cute5tupleIJNS5_1CILi1EEES8_S8_EEENS6_IJNS7_ILi192EEENS7_ILi128EEENS7_ILi96EEEEEELi96ENS_12float_e4m3_tEfNS_4arch4Sm90ELb0ELb0ELb1ELb1ELb0ELb0ELb0ELb1ELb1ELb1ELb0ELb0EEENS1_21CollectiveEpilogueFwdINS6_IJSA_SC_SB_EEES9_NS_10bfloat16_tESG_Li384ELb1ELb1ELb0ELb1EEENS1_36VarlenDynamicPersistentTileSchedulerILi192ELi128ELi384ELi128ELb0ELb1ELb1ELb0ELb1ELb1EEEEEEEEEvNT_6ParamsE)
        /*00b0*/ 	.word	0x00000004


	//----- nvinfo : EIATTR_FRAME_SIZE
	.align		4
.L_40:
        /*00b4*/ 	.byte	0x04, 0x11
        /*00b6*/ 	.short	(.L_42 - .L_41)
	.align		4
.L_41:
        /*00b8*/ 	.word	index@(_ZN7cutlass13device_kernelIN5flash11enable_sm90INS1_16FlashAttnFwdSm90INS1_25CollectiveMainloopFwdSm90ILi2EN4cute5tupleIJNS5_1CILi1EEES8_S8_EEENS6_IJNS7_ILi192EEENS7_ILi128EEENS7_ILi96EEEEEELi96ENS_12float_e4m3_tEfNS_4arch4Sm90ELb0ELb0ELb1ELb1ELb0ELb0ELb0ELb1ELb1ELb1ELb0ELb0EEENS1_21CollectiveEpilogueFwdINS6_IJSA_SC_SB_EEES9_NS_10bfloat16_tESG_Li384ELb1ELb1ELb0ELb1EEENS1_36VarlenDynamicPersistentTileSchedulerILi192ELi128ELi384ELi128ELb0ELb1ELb1ELb0ELb1ELb1EEEEEEEEEvNT_6ParamsE)
        /*00bc*/ 	.word	0x00000000


	//----- nvinfo : EIATTR_REGCOUNT
	.align		4
.L_42:
        /*00c0*/ 	.byte	0x04, 0x2f
        /*00c2*/ 	.short	(.L_44 - .L_43)
	.align		4
.L_43:
        /*00c4*/ 	.word	index@(_ZN7cutlass13device_kernelIN5flash11enable_sm90INS1_16FlashAttnFwdSm90INS1_25CollectiveMainloopFwdSm90ILi2EN4cute5tupleIJNS5_1CILi1EEES8_S8_EEENS6_IJNS7_ILi192EEENS7_ILi128EEENS7_ILi96EEEEEELi96ENS_12float_e4m3_tEfNS_4arch4Sm90ELb0ELb0ELb1ELb0ELb0ELb0ELb0ELb1ELb1ELb1ELb0ELb0EEENS1_21CollectiveEpilogueFwdINS6_IJSA_SC_SB_EEES9_NS_10bfloat16_tESG_Li384ELb0ELb1ELb0ELb1EEENS1_29StaticPersistentTileSchedulerILb0EEEEEEEEEvNT_6ParamsE)
        /*00c8*/ 	.word	0x00000004


	//----- nvinfo : EIATTR_FRAME_SIZE
	.align		4
.L_44:
        /*00cc*/ 	.byte	0x04, 0x11
        /*00ce*/ 	.short	(.L_46 - .L_45)
	.align		4
.L_45:
        /*00d0*/ 	.word	index@(_ZN7cutlass13device_kernelIN5flash11enable_sm90INS1_16FlashAttnFwdSm90INS1_25CollectiveMainloopFwdSm90ILi2EN4cute5tupleIJNS5_1CILi1EEES8_S8_EEENS6_IJNS7_ILi192EEENS7_ILi128EEENS7_ILi96EEEEEELi96ENS_12float_e4m3_tEfNS_4arch4Sm90ELb0ELb0ELb1ELb0ELb0ELb0ELb0ELb1ELb1ELb1ELb0ELb0EEENS1_21CollectiveEpilogueFwdINS6_IJSA_SC_SB_EEES9_NS_10bfloat16_tESG_Li384ELb0ELb1ELb0ELb1EEENS1_29StaticPersistentTileSchedulerILb0EEEEEEEEEvNT_6ParamsE)
        /*00d4*/ 	.word	0x00000000


	//----- nvinfo : EIATTR_MIN_STACK_SIZE
	.align		4
.L_46:
        /*00d8*/ 	.byte	0x04, 0x12
        /*00da*/ 	.short	(.L_48 - .L_47)
	.align		4
.L_47:
        /*00dc*/ 	.word	index@(_ZN7cutlass13device_kernelIN5flash11enable_sm90INS1_16FlashAttnFwdSm90INS1_25CollectiveMainloopFwdSm90ILi2EN4cute5tupleIJNS5_1CILi1EEES8_S8_EEENS6_IJNS7_ILi192EEENS7_ILi128EEENS7_ILi96EEEEEELi96ENS_12float_e4m3_tEfNS_4arch4Sm90ELb0ELb0ELb1ELb0ELb0ELb0ELb0ELb1ELb1ELb1ELb0ELb0EEENS1_21CollectiveEpilogueFwdINS6_IJSA_SC_SB_EEES9_NS_10bfloat16_tESG_Li384ELb0ELb1ELb0ELb1EEENS1_29StaticPersistentTileSchedulerILb0EEEEEEEEEvNT_6ParamsE)
        /*00e0*/ 	.word	0x00000000


	//----- nvinfo : EIATTR_MIN_STACK_SIZE
	.align		4
.L_48:
        /*00e4*/ 	.byte	0x04, 0x12
        /*00e6*/ 	.short	(.L_50 - .L_49)
	.align		4
.L_49:
        /*00e8*/ 	.word	index@(_ZN7cutlass13device_kernelIN5flash11enable_sm90INS1_16FlashAttnFwdSm90INS1_25CollectiveMainloopFwdSm90ILi2EN4cute5tupleIJNS5_1CILi1EEES8_S8_EEENS6_IJNS7_ILi192EEENS7_ILi128EEENS7_ILi96EEEEEELi96ENS_12float_e4m3_tEfNS_4arch4Sm90ELb0ELb0ELb1ELb1ELb0ELb0ELb0ELb1ELb1ELb1ELb0ELb0EEENS1_21CollectiveEpilogueFwdINS6_IJSA_SC_SB_EEES9_NS_10bfloat16_tESG_Li384ELb1ELb1ELb0ELb1EEENS1_36VarlenDynamicPersistentTileSchedulerILi192ELi128ELi384ELi128ELb0ELb1ELb1ELb0ELb1ELb1EEEEEEEEEvNT_6ParamsE)
        /*00ec*/ 	.word	0x00000000


	//----- nvinfo : EIATTR_MIN_STACK_SIZE
	.align		4
.L_50:
        /*00f0*/ 	.byte	0x04, 0x12
        /*00f2*/ 	.short	(.L_52 - .L_51)
	.align		4
.L_51:
        /*00f4*/ 	.word	index@(_ZN7cutlass13device_kernelIN5flash11enable_sm90INS1_16FlashAttnFwdSm90INS1_25CollectiveMainloopFwdSm90ILi2EN4cute5tupleIJNS5_1CILi1EEES8_S8_EEENS6_IJNS7_ILi192EEENS7_ILi128EEENS7_ILi96EEEEEELi96ENS_12float_e4m3_tEfNS_4arch4Sm90ELb0ELb0ELb1ELb1ELb0ELb1ELb0ELb1ELb1ELb1ELb0ELb0EEENS1_21CollectiveEpilogueFwdINS6_IJSA_SC_SB_EEES9_NS_10bfloat16_tESG_Li384ELb1ELb1ELb0ELb1EEENS1_36VarlenDynamicPersistentTileSchedulerILi192ELi128ELi384ELi128ELb0ELb1ELb1ELb0ELb1ELb1EEEEEEEEEvNT_6ParamsE)
        /*00f8*/ 	.word	0x00000000


	//----- nvinfo : EIATTR_MIN_STACK_SIZE
	.align		4
.L_52:
        /*00fc*/ 	.byte	0x04, 0x12
        /*00fe*/ 	.short	(.L_54 - .L_53)
	.align		4
.L_53:
        /*0100*/ 	.word	index@(_ZN7cutlass13device_kernelIN5flash11enable_sm90INS1_16FlashAttnFwdSm90INS1_25CollectiveMainloopFwdSm90ILi2EN4cute5tupleIJNS5_1CILi1EEES8_S8_EEENS6_IJNS7_ILi192EEENS7_ILi128EEENS7_ILi96EEEEEELi96ENS_12float_e4m3_tEfNS_4arch4Sm90ELb0ELb1ELb1ELb0ELb0ELb0ELb0ELb1ELb1ELb1ELb0ELb0EEENS1_21CollectiveEpilogueFwdINS6_IJSA_SC_SB_EEES9_NS_10bfloat16_tESG_Li384ELb0ELb1ELb0ELb1EEENS1_30DynamicPersistentTileSchedulerILi384ELi128ELb0ELb1ELb1EEEEEEEEEvNT_6ParamsE)
        /*0104*/ 	.word	0x00000000


	//----- nvinfo : EIATTR_MIN_STACK_SIZE
	.align		4
.L_54:
        /*0108*/ 	.byte	0x04, 0x12
        /*010a*/ 	.short	(.L_56 - .L_55)
	.align		4
.L_55:
        /*010c*/ 	.word	index@(_ZN7cutlass13device_kernelIN5flash11enable_sm90INS1_16FlashAttnFwdSm90INS1_25CollectiveMainloopFwdSm90ILi2EN4cute5tupleIJNS5_1CILi1EEES8_S8_EEENS6_IJNS7_ILi192EEENS7_ILi128EEENS7_ILi96EEEEEELi96ENS_12float_e4m3_tEfNS_4arch4Sm90ELb0ELb1ELb1ELb1ELb0ELb0ELb0ELb1ELb1ELb1ELb0ELb0EEENS1_21CollectiveEpilogueFwdINS6_IJSA_SC_SB_EEES9_NS_10bfloat16_tESG_Li384ELb1ELb1ELb0ELb1EEENS1_36VarlenDynamicPersistentTileSchedulerILi192ELi128ELi384ELi128ELb0ELb1ELb1ELb1ELb0ELb1EEEEEEEEEvNT_6ParamsE)
        /*0110*/ 	.word	0x00000000


	//----- nvinfo : EIATTR_MIN_STACK_SIZE
	.align		4
.L_56:
        /*0114*/ 	.byte	0x04, 0x12
        /*0116*/ 	.short	(.L_58 - .L_57)
	.align		4
.L_57:
        /*0118*/ 	.word	index@(_ZN7cutlass13device_kernelIN5flash11enable_sm90INS1_16FlashAttnFwdSm90INS1_25CollectiveMainloopFwdSm90ILi2EN4cute5tupleIJNS5_1CILi1EEES8_S8_EEENS6_IJNS7_ILi192EEENS7_ILi128EEENS7_ILi96EEEEEELi96ENS_12float_e4m3_tEfNS_4arch4Sm90ELb0ELb1ELb1ELb1ELb0ELb1ELb0ELb1ELb1ELb1ELb0ELb0EEENS1_21CollectiveEpilogueFwdINS6_IJSA_SC_SB_EEES9_NS_10bfloat16_tESG_Li384ELb1ELb1ELb0ELb1EEENS1_36VarlenDynamicPersistentTileSchedulerILi192ELi128ELi384ELi128ELb0ELb1ELb1ELb1ELb0ELb1EEEEEEEEEvNT_6ParamsE)
        /*011c*/ 	.word	0x00000000


	//----- nvinfo : EIATTR_MIN_STACK_SIZE
	.align		4
.L_58:
        /*0120*/ 	.byte	0x04, 0x12
        /*0122*/ 	.short	(.L_60 - .L_59)
	.align		4
.L_59:
        /*0124*/ 	.word	index@(_ZN7cutlass13device_kernelIN5flash11enable_sm90INS1_16FlashAttnFwdSm90INS1_25CollectiveMainloopFwdSm90ILi2EN4cute5tupleIJNS5_1CILi1EEES8_S8_EEENS6_IJNS7_ILi192EEENS7_ILi128EEENS7_ILi96EEEEEELi96ENS_12float_e4m3_tEfNS_4arch4Sm90ELb1ELb0ELb1ELb0ELb0ELb0ELb0ELb1ELb1ELb1ELb0ELb0EEENS1_21CollectiveEpilogueFwdINS6_IJSA_SC_SB_EEES9_NS_10bfloat16_tESG_Li384ELb0ELb1ELb0ELb1EEENS1_30DynamicPersistentTileSchedulerILi384ELi128ELb0ELb1ELb1EEEEEEEEEvNT_6ParamsE)
        /*0128*/ 	.word	0x00000000


	//----- nvinfo : EIATTR_MIN_STACK_SIZE
	.align		4
.L_60:
        /*012c*/ 	.byte	0x04, 0x12
        /*012e*/ 	.short	(.L_62 - .L_61)
	.align		4
.L_61:
        /*0130*/ 	.word	index@(_ZN7cutlass13device_kernelIN5flash11enable_sm90INS1_16FlashAttnFwdSm90INS1_25CollectiveMainloopFwdSm90ILi2EN4cute5tupleIJNS5_1CILi1EEES8_S8_EEENS6_IJNS7_ILi192EEENS7_ILi128EEENS7_ILi96EEEEEELi96ENS_12float_e4m3_tEfNS_4arch4Sm90ELb1ELb0ELb1ELb1ELb0ELb0ELb0ELb1ELb1ELb1ELb0ELb0EEENS1_21CollectiveEpilogueFwdINS6_IJSA_SC_SB_EEES9_NS_10bfloat16_tESG_Li384ELb1ELb1ELb0ELb1EEENS1_36VarlenDynamicPersistentTileSchedulerILi192ELi128ELi384ELi128ELb0ELb1ELb1ELb1ELb1ELb1EEEEEEEEEvNT_6ParamsE)
        /*0134*/ 	.word	0x00000000


	//----- nvinfo : EIATTR_MIN_STACK_SIZE
	.align		4
.L_62:
        /*0138*/ 	.byte	0x04, 0x12
        /*013a*/ 	.short	(.L_64 - .L_63)
	.align		4
.L_63:
        /*013c*/ 	.word	index@(_ZN7cutlass13device_kernelIN5flash11enable_sm90INS1_16FlashAttnFwdSm90INS1_25CollectiveMainloopFwdSm90ILi2EN4cute5tupleIJNS5_1CILi1EEES8_S8_EEENS6_IJNS7_ILi192EEENS7_ILi128EEENS7_ILi96EEEEEELi96ENS_12float_e4m3_tEfNS_4arch4Sm90ELb1ELb0ELb1ELb1ELb0ELb1ELb0ELb1ELb1ELb1ELb0ELb0EEENS1_21CollectiveEpilogueFwdINS6_IJSA_SC_SB_EEES9_NS_10bfloat16_tESG_Li384ELb1ELb1ELb0ELb1EEENS1_36VarlenDynamicPersistentTileSchedulerILi192ELi128ELi384ELi128ELb0ELb1ELb1ELb1ELb1ELb1EEEEEEEEEvNT_6ParamsE)
        /*0140*/ 	.word	0x00000000
.L_64:


//--------------------- .nv.compat                --------------------------
	.section	.nv.compat,"",@"SHT_CUDA_COMPAT_INFO"
	.align	4
        /*0000*/ 	.byte	0x02, 0x09, 0x01, 0x00, 0x02, 0x02, 0x01, 0x00, 0x02, 0x05, 0x05, 0x00, 0x03, 0x07, 0x01, 0x01
        /*0010*/ 	.byte	0x02, 0x03, 0x00, 0x00, 0x02, 0x06, 0x01, 0x00, 0x04, 0x0b, 0x08, 0x00, 0x09, 0x00, 0x00, 0x00
        /*0020*/ 	.byte	0x00, 0x00, 0x00, 0x00


//--------------------- .nv.info._ZN7cutlass13device_kernelIN5flash11enable_sm90INS1_16FlashAttnFwdSm90INS1_25CollectiveMainloopFwdSm90ILi2EN4cute5tupleIJNS5_1CILi1EEES8_S8_EEENS6_IJNS7_ILi192EEENS7_ILi128EEENS7_ILi96EEEEEELi96ENS_12float_e4m3_tEfNS_4arch4Sm90ELb0ELb0ELb1ELb0ELb0ELb0ELb0ELb1ELb1ELb1ELb0ELb0EEENS1_21CollectiveEpilogueFwdINS6_IJSA_SC_SB_EEES9_NS_10bfloat16_tESG_Li384ELb0ELb1ELb0ELb1EEENS1_29StaticPersistentTileSchedulerILb0EEEEEEEEEvNT_6ParamsE --------------------------
	.section	.nv.info._ZN7cutlass13device_kernelIN5flash11enable_sm90INS1_16FlashAttnFwdSm90INS1_25CollectiveMainloopFwdSm90ILi2EN4cute5tupleIJNS5_1CILi1EEES8_S8_EEENS6_IJNS7_ILi192EEENS7_ILi128EEENS7_ILi96EEEEEELi96ENS_12float_e4m3_tEfNS_4arch4Sm90ELb0ELb0ELb1ELb0ELb0ELb0ELb0ELb1ELb1ELb1ELb0ELb0EEENS1_21CollectiveEpilogueFwdINS6_IJSA_SC_SB_EEES9_NS_10bfloat16_tESG_Li384ELb0ELb1ELb0ELb1EEENS1_29StaticPersistentTileSchedulerILb0EEEEEEEEEvNT_6ParamsE,"",@"SHT_CUDA_INFO"
	.sectionflags	@""
	.align	4


	//----- nvinfo : EIATTR_CUDA_API_VERSION
	.align		4
        /*0000*/ 	.byte	0x04, 0x37
        /*0002*/ 	.short	(.L_66 - .L_65)
.L_65:
        /*0004*/ 	.word	0x00000082


	//----- nvinfo : EIATTR_KPARAM_INFO
	.align		4
.L_66:
        /*0008*/ 	.byte	0x04, 0x17
        /*000a*/ 	.short	(.L_68 - .L_67)
.L_67:
        /*000c*/ 	.word	0x00000000
        /*0010*/ 	.short	0x0000
        /*0012*/ 	.short	0x0000
        /*0014*/ 	.byte	0x00, 0xf0, 0x01, 0x28


	//----- nvinfo : EIATTR_SPARSE_MMA_MASK
	.align		4
.L_68:
        /*0018*/ 	.byte	0x03, 0x50
        /*001a*/ 	.short	0x0000


	//----- nvinfo : EIATTR_MAXREG_COUNT
	.align		4
        /*001c*/ 	.byte	0x03, 0x1b
        /*001e*/ 	.short	0x0080


	//----- nvinfo : EIATTR_MERCURY_ISA_VERSION
	.align		4
        /*0020*/ 	.byte	0x03, 0x5f
        /*0022*/ 	.short	0x0101


	//----- nvinfo : EIATTR_VRC_CTA_INIT_COUNT
	.align		4
        /*0024*/ 	.byte	0x02, 0x4a
	.zero		1
	.zero		1


	//----- nvinfo : EIATTR_EXIT_INSTR_OFFSETS
	.align		4
        /*0028*/ 	.byte	0x04, 0x1c
        /*002a*/ 	.short	(.L_70 - .L_69)


	//   ....[0]....
.L_69:
        /*002c*/ 	.word	0x00000010


	//----- nvinfo : EIATTR_MAX_THREADS
	.align		4
.L_70:
        /*0030*/ 	.byte	0x04, 0x05
        /*0032*/ 	.short	(.L_72 - .L_71)
.L_71:
        /*0034*/ 	.word	0x00000200
        /*0038*/ 	.word	0x00000001
        /*003c*/ 	.word	0x00000001


	//----- nvinfo : EIATTR_CBANK_PARAM_SIZE
	.align		4
.L_72:
        /*0040*/ 	.byte	0x03, 0x19
        /*0042*/ 	.short	0x0a00


	//----- nvinfo : EIATTR_PARAM_CBANK
	.align		4
        /*0044*/ 	.byte	0x04, 0x0a
        /*0046*/ 	.short	(.L_74 - .L_73)
	.align		4
.L_73:
        /*0048*/ 	.word	index@(.nv.constant0._ZN7cutlass13device_kernelIN5flash11enable_sm90INS1_16FlashAttnFwdSm90INS1_25CollectiveMainloopFwdSm90ILi2EN4cute5tupleIJNS5_1CILi1EEES8_S8_EEENS6_IJNS7_ILi192EEENS7_ILi128EEENS7_ILi96EEEEEELi96ENS_12float_e4m3_tEfNS_4arch4Sm90ELb0ELb0ELb1ELb0ELb0ELb0ELb0ELb1ELb1ELb1ELb0ELb0EEENS1_21CollectiveEpilogueFwdINS6_IJSA_SC_SB_EEES9_NS_10bfloat16_tESG_Li384ELb0ELb1ELb0ELb1EEENS1_29StaticPersistentTileSchedulerILb0EEEEEEEEEvNT_6ParamsE)
        /*004c*/ 	.short	0x0380
        /*004e*/ 	.short	0x0a00


	//----- nvinfo : EIATTR_SW_WAR
	.align		4
.L_74:
        /*0050*/ 	.byte	0x04, 0x36
        /*0052*/ 	.short	(.L_76 - .L_75)
.L_75:
        /*0054*/ 	.word	0x00000008
.L_76:


//--------------------- .nv.info._ZN7cutlass13device_kernelIN5flash11enable_sm90INS1_16FlashAttnFwdSm90INS1_25CollectiveMainloopFwdSm90ILi2EN4cute5tupleIJNS5_1CILi1EEES8_S8_EEENS6_IJNS7_ILi192EEENS7_ILi128EEENS7_ILi96EEEEEELi96ENS_12float_e4m3_tEfNS_4arch4Sm90ELb0ELb0ELb1ELb1ELb0ELb0ELb0ELb1ELb1ELb1ELb0ELb0EEENS1_21CollectiveEpilogueFwdINS6_IJSA_SC_SB_EEES9_NS_10bfloat16_tESG_Li384ELb1ELb1ELb0ELb1EEENS1_36VarlenDynamicPersistentTileSchedulerILi192ELi128ELi384ELi128ELb0ELb1ELb1ELb0ELb1ELb1EEEEEEEEEvNT_6ParamsE --------------------------
	.section	.nv.info._ZN7cutlass13device_kernelIN5flash11enable_sm90INS1_16FlashAttnFwdSm90INS1_25CollectiveMainloopFwdSm90ILi2EN4cute5tupleIJNS5_1CILi1EEES8_S8_EEENS6_IJNS7_ILi192EEENS7_ILi128EEENS7_ILi96EEEEEELi96ENS_12float_e4m3_tEfNS_4arch4Sm90ELb0ELb0ELb1ELb1ELb0ELb0ELb0ELb1ELb1ELb1ELb0ELb0EEENS1_21CollectiveEpilogueFwdINS6_IJSA_SC_SB_EEES9_NS_10bfloat16_tESG_Li384ELb1ELb1ELb0ELb1EEENS1_36VarlenDynamicPersistentTileSchedulerILi192ELi128ELi384ELi128ELb0ELb1ELb1ELb0ELb1ELb1EEEEEEEEEvNT_6ParamsE,"",@"SHT_CUDA_INFO"
	.sectionflags	@""
	.align	4


	//----- nvinfo : EIATTR_CUDA_API_VERSION
	.align		4
        /*0000*/ 	.byte	0x04, 0x37
        /*0002*/ 	.short	(.L_78 - .L_77)
.L_77:
        /*0004*/ 	.word	0x00000082


	//----- nvinfo : EIATTR_KPARAM_INFO
	.align		4
.L_78:
        /*0008*/ 	.byte	0x04, 0x17
        /*000a*/ 	.short	(.L_80 - .L_79)
.L_79:
        /*000c*/ 	.word	0x00000000
        /*0010*/ 	.short	0x0000
        /*0012*/ 	.short	0x0000
        /*0014*/ 	.byte	0x00, 0xf0, 0x01, 0x2a


	//----- nvinfo : EIATTR_SPARSE_MMA_MASK
	.align		4
.L_80:
        /*0018*/ 	.byte	0x03, 0x50
        /*001a*/ 	.short	0x0000


	//----- nvinfo : EIATTR_MAXREG_COUNT
	.align		4
        /*001c*/ 	.byte	0x03, 0x1b
        /*001e*/ 	.short	0x0080


	//----- nvinfo : EIATTR_MERCURY_ISA_VERSION
	.align		4
        /*0020*/ 	.byte	0x03, 0x5f
        /*0022*/ 	.short	0x0101


	//----- nvinfo : EIATTR_VRC_CTA_INIT_COUNT
	.align		4
        /*0024*/ 	.byte	0x02, 0x4a
	.zero		1
	.zero		1


	//----- nvinfo : EIATTR_EXIT_INSTR_OFFSETS
	.align		4
        /*0028*/ 	.byte	0x04, 0x1c
        /*002a*/ 	.short	(.L_82 - .L_81)


	//   ....[0]....
.L_81:
        /*002c*/ 	.word	0x00000010


	//----- nvinfo : EIATTR_MAX_THREADS
	.align		4
.L_82:
        /*0030*/ 	.byte	0x04, 0x05
        /*0032*/ 	.short	(.L_84 - .L_83)
.L_83:
        /*0034*/ 	.word	0x00000200
        /*0038*/ 	.word	0x00000001
        /*003c*/ 	.word	0x00000001


	//----- nvinfo : EIATTR_CBANK_PARAM_SIZE
	.align		4
.L_84:
        /*0040*/ 	.byte	0x03, 0x19
        /*0042*/ 	.short	0x0a80


	//----- nvinfo : EIATTR_PARAM_CBANK
	.align		4
        /*0044*/ 	.byte	0x04, 0x0a
        /*0046*/ 	.short	(.L_86 - .L_85)
	.align		4
.L_85:
        /*0048*/ 	.word	index@(.nv.constant0._ZN7cutlass13device_kernelIN5flash11enable_sm90INS1_16FlashAttnFwdSm90INS1_25CollectiveMainloopFwdSm90ILi2EN4cute5tupleIJNS5_1CILi1EEES8_S8_EEENS6_IJNS7_ILi192EEENS7_ILi128EEENS7_ILi96EEEEEELi96ENS_12float_e4m3_tEfNS_4arch4Sm90ELb0ELb0ELb1ELb1ELb0ELb0ELb0ELb1ELb1ELb1ELb0ELb0EEENS1_21CollectiveEpilogueFwdINS6_IJSA_SC_SB_EEES9_NS_10bfloat16_tESG_Li384ELb1ELb1ELb0ELb1EEENS1_36VarlenDynamicPersistentTileSchedulerILi192ELi128ELi384ELi128ELb0ELb1ELb1ELb0ELb1ELb1EEEEEEEEEvNT_6ParamsE)
        /*004c*/ 	.short	0x0380
        /*004e*/ 	.short	0x0a80


	//----- nvinfo : EIATTR_SW_WAR
	.align		4
.L_86:
        /*0050*/ 	.byte	0x04, 0x36
        /*0052*/ 	.short	(.L_88 - .L_87)
.L_87:
        /*0054*/ 	.word	0x00000008
.L_88:


//--------------------- .nv.info._ZN7cutlass13device_kernelIN5flash11enable_sm90INS1_16FlashAttnFwdSm90INS1_25CollectiveMainloopFwdSm90ILi2EN4cute5tupleIJNS5_1CILi1EEES8_S8_EEENS6_IJNS7_ILi192EEENS7_ILi128EEENS7_ILi96EEEEEELi96ENS_12float_e4m3_tEfNS_4arch4Sm90ELb0ELb0ELb1ELb1ELb0ELb1ELb0ELb1ELb1ELb1ELb0ELb0EEENS1_21CollectiveEpilogueFwdINS6_IJSA_SC_SB_EEES9_NS_10bfloat16_tESG_Li384ELb1ELb1ELb0ELb1EEENS1_36VarlenDynamicPersistentTileSchedulerILi192ELi128ELi384ELi128ELb0ELb1ELb1ELb0ELb1ELb1EEEEEEEEEvNT_6ParamsE --------------------------
	.section	.nv.info._ZN7cutlass13device_kernelIN5flash11enable_sm90INS1_16FlashAttnFwdSm90INS1_25CollectiveMainloopFwdSm90ILi2EN4cute5tupleIJNS5_1CILi1EEES8_S8_EEENS6_IJNS7_ILi192EEENS7_ILi128EEENS7_ILi96EEEEEELi96ENS_12float_e4m3_tEfNS_4arch4Sm90ELb0ELb0ELb1ELb1ELb0ELb1ELb0ELb1ELb1ELb1ELb0ELb0EEENS1_21CollectiveEpilogueFwdINS6_IJSA_SC_SB_EEES9_NS_10bfloat16_tESG_Li384ELb1ELb1ELb0ELb1EEENS1_36VarlenDynamicPersistentTileSchedulerILi192ELi128ELi384ELi128ELb0ELb1ELb1ELb0ELb1ELb1EEEEEEEEEvNT_6ParamsE,"",@"SHT_CUDA_INFO"
	.sectionflags	@""
	.align	4


	//----- nvinfo : EIATTR_CUDA_API_VERSION
	.align		4
        /*0000*/ 	.byte	0x04, 0x37
        /*0002*/ 	.short	(.L_90 - .L_89)
.L_89:
        /*0004*/ 	.word	0x00000082


	//----- nvinfo : EIATTR_KPARAM_INFO
	.align		4
.L_90:
        /*0008*/ 	.byte	0x04, 0x17
        /*000a*/ 	.short	(.L_92 - .L_91)
.L_91:
        /*000c*/ 	.word	0x00000000
        /*0010*/ 	.short	0x0000
        /*0012*/ 	.short	0x0000
        /*0014*/ 	.byte	0x00, 0xf0, 0x01, 0x2a


	//----- nvinfo : EIATTR_SPARSE_MMA_MASK
	.align		4
.L_92:
        /*0018*/ 	.byte	0x03, 0x50
        /*001a*/ 	.short	0x0000


	//----- nvinfo : EIATTR_MAXREG_COUNT
	.align		4
        /*001c*/ 	.byte	0x03, 0x1b
        /*001e*/ 	.short	0x0080


	//----- nvinfo : EIATTR_MERCURY_ISA_VERSION
	.align		4
        /*0020*/ 	.byte	0x03, 0x5f
        /*0022*/ 	.short	0x0101


	//----- nvinfo : EIATTR_VRC_CTA_INIT_COUNT
	.align		4
        /*0024*/ 	.byte	0x02, 0x4a
	.zero		1
	.zero		1


	//----- nvinfo : EIATTR_EXIT_INSTR_OFFSETS
	.align		4
        /*0028*/ 	.byte	0x04, 0x1c
        /*002a*/ 	.short	(.L_94 - .L_93)


	//   ....[0]....
.L_93:
        /*002c*/ 	.word	0x00000010


	//----- nvinfo : EIATTR_MAX_THREADS
	.align		4
.L_94:
        /*0030*/ 	.byte	0x04, 0x05
        /*0032*/ 	.short	(.L_96 - .L_95)
.L_95:
        /*0034*/ 	.word	0x00000200
        /*0038*/ 	.word	0x00000001
        /*003c*/ 	.word	0x00000001


	//----- nvinfo : EIATTR_CBANK_PARAM_SIZE
	.align		4
.L_96:
        /*0040*/ 	.byte	0x03, 0x19
        /*0042*/ 	.short	0x0a80


	//----- nvinfo : EIATTR_PARAM_CBANK
	.align		4
        /*0044*/ 	.byte	0x04, 0x0a
        /*0046*/ 	.short	(.L_98 - .L_97)
	.align		4
.L_97:
        /*0048*/ 	.word	index@(.nv.constant0._ZN7cutlass13device_kernelIN5flash11enable_sm90INS1_16FlashAttnFwdSm90INS1_25CollectiveMainloopFwdSm90ILi2EN4cute5tupleIJNS5_1CILi1EEES8_S8_EEENS6_IJNS7_ILi192EEENS7_ILi128EEENS7_ILi96EEEEEELi96ENS_12float_e4m3_tEfNS_4arch4Sm90ELb0ELb0ELb1ELb1ELb0ELb1ELb0ELb1ELb1ELb1ELb0ELb0EEENS1_21CollectiveEpilogueFwdINS6_IJSA_SC_SB_EEES9_NS_10bfloat16_tESG_Li384ELb1ELb1ELb0ELb1EEENS1_36VarlenDynamicPersistentTileSchedulerILi192ELi128ELi384ELi128ELb0ELb1ELb1ELb0ELb1ELb1EEEEEEEEEvNT_6ParamsE)
        /*004c*/ 	.short	0x0380
        /*004e*/ 	.short	0x0a80


	//----- nvinfo : EIATTR_SW_WAR
	.align		4
.L_98:
        /*0050*/ 	.byte	0x04, 0x36
        /*0052*/ 	.short	(.L_100 - .L_99)
.L_99:
        /*0054*/ 	.word	0x00000008
.L_100:


//--------------------- .nv.info._ZN7cutlass13device_kernelIN5flash11enable_sm90INS1_16FlashAttnFwdSm90INS1_25CollectiveMainloopFwdSm90ILi2EN4cute5tupleIJNS5_1CILi1EEES8_S8_EEENS6_IJNS7_ILi192EEENS7_ILi128EEENS7_ILi96EEEEEELi96ENS_12float_e4m3_tEfNS_4arch4Sm90ELb0ELb1ELb1ELb0ELb0ELb0ELb0ELb1ELb1ELb1ELb0ELb0EEENS1_21CollectiveEpilogueFwdINS6_IJSA_SC_SB_EEES9_NS_10bfloat16_tESG_Li384ELb0ELb1ELb0ELb1EEENS1_30DynamicPersistentTileSchedulerILi384ELi128ELb0ELb1ELb1EEEEEEEEEvNT_6ParamsE --------------------------
	.section	.nv.info._ZN7cutlass13device_kernelIN5flash11enable_sm90INS1_16FlashAttnFwdSm90INS1_25CollectiveMainloopFwdSm90ILi2EN4cute5tupleIJNS5_1CILi1EEES8_S8_EEENS6_IJNS7_ILi192EEENS7_ILi128EEENS7_ILi96EEEEEELi96ENS_12float_e4m3_tEfNS_4arch4Sm90ELb0ELb1ELb1ELb0ELb0ELb0ELb0ELb1ELb1ELb1ELb0ELb0EEENS1_21CollectiveEpilogueFwdINS6_IJSA_SC_SB_EEES9_NS_10bfloat16_tESG_Li384ELb0ELb1ELb0ELb1EEENS1_30DynamicPersistentTileSchedulerILi384ELi128ELb0ELb1ELb1EEEEEEEEEvNT_6ParamsE,"",@"SHT_CUDA_INFO"
	.sectionflags	@""
	.align	4


	//----- nvinfo : EIATTR_CUDA_API_VERSION
	.align		4
        /*0000*/ 	.byte	0x04, 0x37
        /*0002*/ 	.short	(.L_102 - .L_101)
.L_101:
        /*0004*/ 	.word	0x00000082


	//----- nvinfo : EIATTR_KPARAM_INFO
	.align		4
.L_102:
        /*0008*/ 	.byte	0x04, 0x17
        /*000a*/ 	.short	(.L_104 - .L_103)
.L_103:
        /*000c*/ 	.word	0x00000000
        /*0010*/ 	.short	0x0000
        /*0012*/ 	.short	0x0000
        /*0014*/ 	.byte	0x00, 0xf0, 0x01, 0x2a


	//----- nvinfo : EIATTR_SPARSE_MMA_MASK
	.align		4
.L_104:
        /*0018*/ 	.byte	0x03, 0x50
        /*001a*/ 	.short	0x0000


	//----- nvinfo : EIATTR_MAXREG_COUNT
	.align		4
        /*001c*/ 	.byte	0x03, 0x1b
        /*001e*/ 	.short	0x0080


	//----- nvinfo : EIATTR_MERCURY_ISA_VERSION
	.align		4
        /*0020*/ 	.byte	0x03, 0x5f
        /*0022*/ 	.short	0x0101


	//----- nvinfo : EIATTR_VRC_CTA_INIT_COUNT
	.align		4
        /*0024*/ 	.byte	0x02, 0x4a
	.zero		1
	.zero		1


	//----- nvinfo : EIATTR_EXIT_INSTR_OFFSETS
	.align		4
        /*0028*/ 	.byte	0x04, 0x1c
        /*002a*/ 	.short	(.L_106 - .L_105)


	//   ....[0]....
.L_105:
        /*002c*/ 	.word	0x00000010


	//----- nvinfo : EIATTR_MAX_THREADS
	.align		4
.L_106:
        /*0030*/ 	.byte	0x04, 0x05
        /*0032*/ 	.short	(.L_108 - .L_107)
.L_107:
        /*0034*/ 	.word	0x00000200
        /*0038*/ 	.word	0x00000001
        /*003c*/ 	.word	0x00000001


	//----- nvinfo : EIATTR_CBANK_PARAM_SIZE
	.align		4
.L_108:
        /*0040*/ 	.byte	0x03, 0x19
        /*0042*/ 	.short	0x0a80


	//----- nvinfo : EIATTR_PARAM_CBANK
	.align		4
        /*0044*/ 	.byte	0x04, 0x0a
        /*0046*/ 	.short	(.L_110 - .L_109)
	.align		4
.L_109:
        /*0048*/ 	.word	index@(.nv.constant0._ZN7cutlass13device_kernelIN5flash11enable_sm90INS1_16FlashAttnFwdSm90INS1_25CollectiveMainloopFwdSm90ILi2EN4cute5tupleIJNS5_1CILi1EEES8_S8_EEENS6_IJNS7_ILi192EEENS7_ILi128EEENS7_ILi96EEEEEELi96ENS_12float_e4m3_tEfNS_4arch4Sm90ELb0ELb1ELb1ELb0ELb0ELb0ELb0ELb1ELb1ELb1ELb0ELb0EEENS1_21CollectiveEpilogueFwdINS6_IJSA_SC_SB_EEES9_NS_10bfloat16_tESG_Li384ELb0ELb1ELb0ELb1EEENS1_30DynamicPersistentTileSchedulerILi384ELi128ELb0ELb1ELb1EEEEEEEEEvNT_6ParamsE)
        /*004c*/ 	.short	0x0380
        /*004e*/ 	.short	0x0a80


	//----- nvinfo : EIATTR_SW_WAR
	.align		4
.L_110:
        /*0050*/ 	.byte	0x04, 0x36
        /*0052*/ 	.short	(.L_112 - .L_111)
.L_111:
        /*0054*/ 	.word	0x00000008
.L_112:


//--------------------- .nv.info._ZN7cutlass13device_kernelIN5flash11enable_sm90INS1_16FlashAttnFwdSm90INS1_25CollectiveMainloopFwdSm90ILi2EN4cute5tupleIJNS5_1CILi1EEES8_S8_EEENS6_IJNS7_ILi192EEENS7_ILi128EEENS7_ILi96EEEEEELi96ENS_12float_e4m3_tEfNS_4arch4Sm90ELb0ELb1ELb1ELb1ELb0ELb0ELb0ELb1ELb1ELb1ELb0ELb0EEENS1_21CollectiveEpilogueFwdINS6_IJSA_SC_SB_EEES9_NS_10bfloat16_tESG_Li384ELb1ELb1ELb0ELb1EEENS1_36VarlenDynamicPersistentTileSchedulerILi192ELi128ELi384ELi128ELb0ELb1ELb1ELb1ELb0ELb1EEEEEEEEEvNT_6ParamsE --------------------------
	.section	.nv.info._ZN7cutlass13device_kernelIN5flash11enable_sm90INS1_16FlashAttnFwdSm90INS1_25CollectiveMainloopFwdSm90ILi2EN4cute5tupleIJNS5_1CILi1EEES8_S8_EEENS6_IJNS7_ILi192EEENS7_ILi128EEENS7_ILi96EEEEEELi96ENS_12float_e4m3_tEfNS_4arch4Sm90ELb0ELb1ELb1ELb1ELb0ELb0ELb0ELb1ELb1ELb1ELb0ELb0EEENS1_21CollectiveEpilogueFwdINS6_IJSA_SC_SB_EEES9_NS_10bfloat16_tESG_Li384ELb1ELb1ELb0ELb1EEENS1_36VarlenDynamicPersistentTileSchedulerILi192ELi128ELi384ELi128ELb0ELb1ELb1ELb1ELb0ELb1EEEEEEEEEvNT_6ParamsE,"",@"SHT_CUDA_INFO"
	.sectionflags	@""
	.align	4


	//----- nvinfo : EIATTR_CUDA_API_VERSION
	.align		4
        /*0000*/ 	.byte	0x04, 0x37
        /*0002*/ 	.short	(.L_114 - .L_113)
.L_113:
        /*0004*/ 	.word	0x00000082


	//----- nvinfo : EIATTR_KPARAM_INFO
	.align		4
.L_114:
        /*0008*/ 	.byte	0x04, 0x17
        /*000a*/ 	.short	(.L_116 - .L_115)
.L_115:
        /*000c*/ 	.word	0x00000000
        /*0010*/ 	.short	0x0000
        /*0012*/ 	.short	0x0000
        /*0014*/ 	.byte	0x00, 0xf0, 0x01, 0x2a


	//----- nvinfo : EIATTR_SPARSE_MMA_MASK
	.align		4
.L_116:
        /*0018*/ 	.byte	0x03, 0x50
        /*001a*/ 	.short	0x0000


	//----- nvinfo : EIATTR_MAXREG_COUNT
	.align		4
        /*001c*/ 	.byte	0x03, 0x1b
        /*001e*/ 	.short	0x0080


	//----- nvinfo : EIATTR_MERCURY_ISA_VERSION
	.align		4
        /*0020*/ 	.byte	0x03, 0x5f
        /*0022*/ 	.short	0x0101


	//----- nvinfo : EIATTR_VRC_CTA_INIT_COUNT
	.align		4
        /*0024*/ 	.byte	0x02, 0x4a
	.zero		1
	.zero		1


	//----- nvinfo : EIATTR_EXIT_INSTR_OFFSETS
	.align		4
        /*0028*/ 	.byte	0x04, 0x1c
        /*002a*/ 	.short	(.L_118 - .L_117)


	//   ....[0]....
.L_117:
        /*002c*/ 	.word	0x00000010


	//----- nvinfo : EIATTR_MAX_THREADS
	.align		4
.L_118:
        /*0030*/ 	.byte	0x04, 0x05
        /*0032*/ 	.short	(.L_120 - .L_119)
.L_119:
        /*0034*/ 	.word	0x00000200
        /*0038*/ 	.word	0x00000001
        /*003c*/ 	.word	0x00000001


	//----- nvinfo : EIATTR_CBANK_PARAM_SIZE
	.align		4
.L_120:
        /*0040*/ 	.byte	0x03, 0x19
        /*0042*/ 	.short	0x0a80


	//----- nvinfo : EIATTR_PARAM_CBANK
	.align		4
        /*0044*/ 	.byte	0x04, 0x0a
        /*0046*/ 	.short	(.L_122 - .L_121)
	.align		4
.L_121:
        /*0048*/ 	.word	index@(.nv.constant0._ZN7cutlass13device_kernelIN5flash11enable_sm90INS1_16FlashAttnFwdSm90INS1_25CollectiveMainloopFwdSm90ILi2EN4cute5tupleIJNS5_1CILi1EEES8_S8_EEENS6_IJNS7_ILi192EEENS7_ILi128EEENS7_ILi96EEEEEELi96ENS_12float_e4m3_tEfNS_4arch4Sm90ELb0ELb1ELb1ELb1ELb0ELb0ELb0ELb1ELb1ELb1ELb0ELb0EEENS1_21CollectiveEpilogueFwdINS6_IJSA_SC_SB_EEES9_NS_10bfloat16_tESG_Li384ELb1ELb1ELb0ELb1EEENS1_36VarlenDynamicPersistentTileSchedulerILi192ELi128ELi384ELi128ELb0ELb1ELb1ELb1ELb0ELb1EEEEEEEEEvNT_6ParamsE)
        /*004c*/ 	.short	0x0380
        /*004e*/ 	.short	0x0a80


	//----- nvinfo : EIATTR_SW_WAR
	.align		4
.L_122:
        /*0050*/ 	.byte	0x04, 0x36
        /*0052*/ 	.short	(.L_124 - .L_123)
.L_123:
        /*0054*/ 	.word	0x00000008
.L_124:


//--------------------- .nv.info._ZN7cutlass13device_kernelIN5flash11enable_sm90INS1_16FlashAttnFwdSm90INS1_25CollectiveMainloopFwdSm90ILi2EN4cute5tupleIJNS5_1CILi1EEES8_S8_EEENS6_IJNS7_ILi192EEENS7_ILi128EEENS7_ILi96EEEEEELi96ENS_12float_e4m3_tEfNS_4arch4Sm90ELb0ELb1ELb1ELb1ELb0ELb1ELb0ELb1ELb1ELb1ELb0ELb0EEENS1_21CollectiveEpilogueFwdINS6_IJSA_SC_SB_EEES9_NS_10bfloat16_tESG_Li384ELb1ELb1ELb0ELb1EEENS1_36VarlenDynamicPersistentTileSchedulerILi192ELi128ELi384ELi128ELb0ELb1ELb1ELb1ELb0ELb1EEEEEEEEEvNT_6ParamsE --------------------------
	.section	.nv.info._ZN7cutlass13device_kernelIN5flash11enable_sm90INS1_16FlashAttnFwdSm90INS1_25CollectiveMainloopFwdSm90ILi2EN4cute5tupleIJNS5_1CILi1EEES8_S8_EEENS6_IJNS7_ILi192EEENS7_ILi128EEENS7_ILi96EEEEEELi96ENS_12float_e4m3_tEfNS_4arch4Sm90ELb0ELb1ELb1ELb1ELb0ELb1ELb0ELb1ELb1ELb1ELb0ELb0EEENS1_21CollectiveEpilogueFwdINS6_IJSA_SC_SB_EEES9_NS_10bfloat16_tESG_Li384ELb1ELb1ELb0ELb1EEENS1_36VarlenDynamicPersistentTileSchedulerILi192ELi128ELi384ELi128ELb0ELb1ELb1ELb1ELb0ELb1EEEEEEEEEvNT_6ParamsE,"",@"SHT_CUDA_INFO"
	.sectionflags	@""
	.align	4


	//----- nvinfo : EIATTR_CUDA_API_VERSION
	.align		4
        /*0000*/ 	.byte	0x04, 0x37
        /*0002*/ 	.short	(.L_126 - .L_125)
.L_125:
        /*0004*/ 	.word	0x00000082


	//----- nvinfo : EIATTR_KPARAM_INFO
	.align		4
.L_126:
        /*0008*/ 	.byte	0x04, 0x17
        /*000a*/ 	.short	(.L_128 - .L_127)
.L_127:
        /*000c*/ 	.word	0x00000000
        /*0010*/ 	.short	0x0000
        /*0012*/ 	.short	0x0000
        /*0014*/ 	.byte	0x00, 0xf0, 0x01, 0x2a


	//----- nvinfo : EIATTR_SPARSE_MMA_MASK
	.align		4
.L_128:
        /*0018*/ 	.byte	0x03, 0x50
        /*001a*/ 	.short	0x0000


	//----- nvinfo : EIATTR_MAXREG_COUNT
	.align		4
        /*001c*/ 	.byte	0x03, 0x1b
        /*001e*/ 	.short	0x0080


	//----- nvinfo : EIATTR_MERCURY_ISA_VERSION
	.align		4
        /*0020*/ 	.byte	0x03, 0x5f
        /*0022*/ 	.short	0x0101


	//----- nvinfo : EIATTR_VRC_CTA_INIT_COUNT
	.align		4
        /*0024*/ 	.byte	0x02, 0x4a
	.zero		1
	.zero		1


	//----- nvinfo : EIATTR_EXIT_INSTR_OFFSETS
	.align		4
        /*0028*/ 	.byte	0x04, 0x1c
        /*002a*/ 	.short	(.L_130 - .L_129)


	//   ....[0]....
.L_129:
        /*002c*/ 	.word	0x00000010


	//----- nvinfo : EIATTR_MAX_THREADS
	.align		4
.L_130:
        /*0030*/ 	.byte	0x04, 0x05
        /*0032*/ 	.short	(.L_132 - .L_131)
.L_131:
        /*0034*/ 	.word	0x00000200
        /*0038*/ 	.word	0x00000001
        /*003c*/ 	.word	0x00000001


	//----- nvinfo : EIATTR_CBANK_PARAM_SIZE
	.align		4
.L_132:
        /*0040*/ 	.byte	0x03, 0x19
        /*0042*/ 	.short	0x0a80


	//----- nvinfo : EIATTR_PARAM_CBANK
	.align		4
        /*0044*/ 	.byte	0x04, 0x0a
        /*0046*/ 	.short	(.L_134 - .L_133)
	.align		4
.L_133:
        /*0048*/ 	.word	index@(.nv.constant0._ZN7cutlass13device_kernelIN5flash11enable_sm90INS1_16FlashAttnFwdSm90INS1_25CollectiveMainloopFwdSm90ILi2EN4cute5tupleIJNS5_1CILi1EEES8_S8_EEENS6_IJNS7_ILi192EEENS7_ILi128EEENS7_ILi96EEEEEELi96ENS_12float_e4m3_tEfNS_4arch4Sm90ELb0ELb1ELb1ELb1ELb0ELb1ELb0ELb1ELb1ELb1ELb0ELb0EEENS1_21CollectiveEpilogueFwdINS6_IJSA_SC_SB_EEES9_NS_10bfloat16_tESG_Li384ELb1ELb1ELb0ELb1EEENS1_36VarlenDynamicPersistentTileSchedulerILi192ELi128ELi384ELi128ELb0ELb1ELb1ELb1ELb0ELb1EEEEEEEEEvNT_6ParamsE)
        /*004c*/ 	.short	0x0380
        /*004e*/ 	.short	0x0a80


	//----- nvinfo : EIATTR_SW_WAR
	.align		4
.L_134:
        /*0050*/ 	.byte	0x04, 0x36
        /*0052*/ 	.short	(.L_136 - .L_135)
.L_135:
        /*0054*/ 	.word	0x00000008
.L_136:


//--------------------- .nv.info._ZN7cutlass13device_kernelIN5flash11enable_sm90INS1_16FlashAttnFwdSm90INS1_25CollectiveMainloopFwdSm90ILi2EN4cute5tupleIJNS5_1CILi1EEES8_S8_EEENS6_IJNS7_ILi192EEENS7_ILi128EEENS7_ILi96EEEEEELi96ENS_12float_e4m3_tEfNS_4arch4Sm90ELb1ELb0ELb1ELb0ELb0ELb0ELb0ELb1ELb1ELb1ELb0ELb0EEENS1_21CollectiveEpilogueFwdINS6_IJSA_SC_SB_EEES9_NS_10bfloat16_tESG_Li384ELb0ELb1ELb0ELb1EEENS1_30DynamicPersistentTileSchedulerILi384ELi128ELb0ELb1ELb1EEEEEEEEEvNT_6ParamsE --------------------------
	.section	.nv.info._ZN7cutlass13device_kernelIN5flash11enable_sm90INS1_16FlashAttnFwdSm90INS1_25CollectiveMainloopFwdSm90ILi2EN4cute5tupleIJNS5_1CILi1EEES8_S8_EEENS6_IJNS7_ILi192EEENS7_ILi128EEENS7_ILi96EEEEEELi96ENS_12float_e4m3_tEfNS_4arch4Sm90ELb1ELb0ELb1ELb0ELb0ELb0ELb0ELb1ELb1ELb1ELb0ELb0EEENS1_21CollectiveEpilogueFwdINS6_IJSA_SC_SB_EEES9_NS_10bfloat16_tESG_Li384ELb0ELb1ELb0ELb1EEENS1_30DynamicPersistentTileSchedulerILi384ELi128ELb0ELb1ELb1EEEEEEEEEvNT_6ParamsE,"",@"SHT_CUDA_INFO"
	.sectionflags	@""
	.align	4


	//----- nvinfo : EIATTR_CUDA_API_VERSION
	.align		4
        /*0000*/ 	.byte	0x04, 0x37
        /*0002*/ 	.short	(.L_138 - .L_137)
.L_137:
        /*0004*/ 	.word	0x00000082


	//----- nvinfo : EIATTR_KPARAM_INFO
	.align		4
.L_138:
        /*0008*/ 	.byte	0x04, 0x17
        /*000a*/ 	.short	(.L_140 - .L_139)
.L_139:
        /*000c*/ 	.word	0x00000000
        /*0010*/ 	.short	0x0000
        /*0012*/ 	.short	0x0000
        /*0014*/ 	.byte	0x00, 0xf0, 0x01, 0x2a


	//----- nvinfo : EIATTR_SPARSE_MMA_MASK
	.align		4
.L_140:
        /*0018*/ 	.byte	0x03, 0x50
        /*001a*/ 	.short	0x0000


	//----- nvinfo : EIATTR_MAXREG_COUNT
	.align		4
        /*001c*/ 	.byte	0x03, 0x1b
        /*001e*/ 	.short	0x0080


	//----- nvinfo : EIATTR_MERCURY_ISA_VERSION
	.align		4
        /*0020*/ 	.byte	0x03, 0x5f
        /*0022*/ 	.short	0x0101


	//----- nvinfo : EIATTR_VRC_CTA_INIT_COUNT
	.align		4
        /*0024*/ 	.byte	0x02, 0x4a
	.zero		1
	.zero		1


	//----- nvinfo : EIATTR_EXIT_INSTR_OFFSETS
	.align		4
        /*0028*/ 	.byte	0x04, 0x1c
        /*002a*/ 	.short	(.L_142 - .L_141)


	//   ....[0]....
.L_141:
        /*002c*/ 	.word	0x00000010


	//----- nvinfo : EIATTR_MAX_THREADS
	.align		4
.L_142:
        /*0030*/ 	.byte	0x04, 0x05
        /*0032*/ 	.short	(.L_144 - .L_143)
.L_143:
        /*0034*/ 	.word	0x00000200
        /*0038*/ 	.word	0x00000001
        /*003c*/ 	.word	0x00000001


	//----- nvinfo : EIATTR_CBANK_PARAM_SIZE
	.align		4
.L_144:
        /*0040*/ 	.byte	0x03, 0x19
        /*0042*/ 	.short	0x0a80


	//----- nvinfo : EIATTR_PARAM_CBANK
	.align		4
        /*0044*/ 	.byte	0x04, 0x0a
        /*0046*/ 	.short	(.L_146 - .L_145)
	.align		4
.L_145:
        /*0048*/ 	.word	index@(.nv.constant0._ZN7cutlass13device_kernelIN5flash11enable_sm90INS1_16FlashAttnFwdSm90INS1_25CollectiveMainloopFwdSm90ILi2EN4cute5tupleIJNS5_1CILi1EEES8_S8_EEENS6_IJNS7_ILi192EEENS7_ILi128EEENS7_ILi96EEEEEELi96ENS_12float_e4m3_tEfNS_4arch4Sm90ELb1ELb0ELb1ELb0ELb0ELb0ELb0ELb1ELb1ELb1ELb0ELb0EEENS1_21CollectiveEpilogueFwdINS6_IJSA_SC_SB_EEES9_NS_10bfloat16_tESG_Li384ELb0ELb1ELb0ELb1EEENS1_30DynamicPersistentTileSchedulerILi384ELi128ELb0ELb1ELb1EEEEEEEEEvNT_6ParamsE)
        /*004c*/ 	.short	0x0380
        /*004e*/ 	.short	0x0a80


	//----- nvinfo : EIATTR_SW_WAR
	.align		4
.L_146:
        /*0050*/ 	.byte	0x04, 0x36
        /*0052*/ 	.short	(.L_148 - .L_147)
.L_147:
        /*0054*/ 	.word	0x00000008
.L_148:


//--------------------- .nv.info._ZN7cutlass13device_kernelIN5flash11enable_sm90INS1_16FlashAttnFwdSm90INS1_25CollectiveMainloopFwdSm90ILi2EN4cute5tupleIJNS5_1CILi1EEES8_S8_EEENS6_IJNS7_ILi192EEENS7_ILi128EEENS7_ILi96EEEEEELi96ENS_12float_e4m3_tEfNS_4arch4Sm90ELb1ELb0ELb1ELb1ELb0ELb0ELb0ELb1ELb1ELb1ELb0ELb0EEENS1_21CollectiveEpilogueFwdINS6_IJSA_SC_SB_EEES9_NS_10bfloat16_tESG_Li384ELb1ELb1ELb0ELb1EEENS1_36VarlenDynamicPersistentTileSchedulerILi192ELi128ELi384ELi128ELb0ELb1ELb1ELb1ELb1ELb1EEEEEEEEEvNT_6ParamsE --------------------------
	.section	.nv.info._ZN7cutlass13device_kernelIN5flash11enable_sm90INS1_16FlashAttnFwdSm90INS1_25CollectiveMainloopFwdSm90ILi2EN4cute5tupleIJNS5_1CILi1EEES8_S8_EEENS6_IJNS7_ILi192EEENS7_ILi128EEENS7_ILi96EEEEEELi96ENS_12float_e4m3_tEfNS_4arch4Sm90ELb1ELb0ELb1ELb1ELb0ELb0ELb0ELb1ELb1ELb1ELb0ELb0EEENS1_21CollectiveEpilogueFwdINS6_IJSA_SC_SB_EEES9_NS_10bfloat16_tESG_Li384ELb1ELb1ELb0ELb1EEENS1_36VarlenDynamicPersistentTileSchedulerILi192ELi128ELi384ELi128ELb0ELb1ELb1ELb1ELb1ELb1EEEEEEEEEvNT_6ParamsE,"",@"SHT_CUDA_INFO"
	.sectionflags	@""
	.align	4


	//----- nvinfo : EIATTR_CUDA_API_VERSION
	.align		4
        /*0000*/ 	.byte	0x04, 0x37
        /*0002*/ 	.short	(.L_150 - .L_149)
.L_149:
        /*0004*/ 	.word	0x00000082


	//----- nvinfo : EIATTR_KPARAM_INFO
	.align		4
.L_150:
        /*0008*/ 	.byte	0x04, 0x17
        /*000a*/ 	.short	(.L_152 - .L_151)
.L_151:
        /*000c*/ 	.word	0x00000000
        /*0010*/ 	.short	0x0000
        /*0012*/ 	.short	0x0000
        /*0014*/ 	.byte	0x00, 0xf0, 0x01, 0x2a


	//----- nvinfo : EIATTR_SPARSE_MMA_MASK
	.align		4
.L_152:
        /*0018*/ 	.byte	0x03, 0x50
        /*001a*/ 	.short	0x0000


	//----- nvinfo : EIATTR_MAXREG_COUNT
	.align		4
        /*001c*/ 	.byte	0x03, 0x1b
        /*001e*/ 	.short	0x0080


	//----- nvinfo : EIATTR_MERCURY_ISA_VERSION
	.align		4
        /*0020*/ 	.byte	0x03, 0x5f
        /*0022*/ 	.short	0x0101


	//----- nvinfo : EIATTR_VRC_CTA_INIT_COUNT
	.align		4
        /*0024*/ 	.byte	0x02, 0x4a
	.zero		1
	.zero		1


	//----- nvinfo : EIATTR_EXIT_INSTR_OFFSETS
	.align		4
        /*0028*/ 	.byte	0x04, 0x1c
        /*002a*/ 	.short	(.L_154 - .L_153)


	//   ....[0]....
.L_153:
        /*002c*/ 	.word	0x00000010


	//----- nvinfo : EIATTR_MAX_THREADS
	.align		4
.L_154:
        /*0030*/ 	.byte	0x04, 0x05
        /*0032*/ 	.short	(.L_156 - .L_155)
.L_155:
        /*0034*/ 	.word	0x00000200
        /*0038*/ 	.word	0x00000001
        /*003c*/ 	.word	0x00000001


	//----- nvinfo : EIATTR_CBANK_PARAM_SIZE
	.align		4
.L_156:
        /*0040*/ 	.byte	0x03, 0x19
        /*0042*/ 	.short	0x0a80


	//----- nvinfo : EIATTR_PARAM_CBANK
	.align		4
        /*0044*/ 	.byte	0x04, 0x0a
        /*0046*/ 	.short	(.L_158 - .L_157)
	.align		4
.L_157:
        /*0048*/ 	.word	index@(.nv.constant0._ZN7cutlass13device_kernelIN5flash11enable_sm90INS1_16FlashAttnFwdSm90INS1_25CollectiveMainloopFwdSm90ILi2EN4cute5tupleIJNS5_1CILi1EEES8_S8_EEENS6_IJNS7_ILi192EEENS7_ILi128EEENS7_ILi96EEEEEELi96ENS_12float_e4m3_tEfNS_4arch4Sm90ELb1ELb0ELb1ELb1ELb0ELb0ELb0ELb1ELb1ELb1ELb0ELb0EEENS1_21CollectiveEpilogueFwdINS6_IJSA_SC_SB_EEES9_NS_10bfloat16_tESG_Li384ELb1ELb1ELb0ELb1EEENS1_36VarlenDynamicPersistentTileSchedulerILi192ELi128ELi384ELi128ELb0ELb1ELb1ELb1ELb1ELb1EEEEEEEEEvNT_6ParamsE)
        /*004c*/ 	.short	0x0380
        /*004e*/ 	.short	0x0a80


	//----- nvinfo : EIATTR_SW_WAR
	.align		4
.L_158:
        /*0050*/ 	.byte	0x04, 0x36
        /*0052*/ 	.short	(.L_160 - .L_159)
.L_159:
        /*0054*/ 	.word	0x00000008
.L_160:


//--------------------- .nv.info._ZN7cutlass13device_kernelIN5flash11enable_sm90INS1_16FlashAttnFwdSm90INS1_25CollectiveMainloopFwdSm90ILi2EN4cute5tupleIJNS5_1CILi1EEES8_S8_EEENS6_IJNS7_ILi192EEENS7_ILi128EEENS7_ILi96EEEEEELi96ENS_12float_e4m3_tEfNS_4arch4Sm90ELb1ELb0ELb1ELb1ELb0ELb1ELb0ELb1ELb1ELb1ELb0ELb0EEENS1_21CollectiveEpilogueFwdINS6_IJSA_SC_SB_EEES9_NS_10bfloat16_tESG_Li384ELb1ELb1ELb0ELb1EEENS1_36VarlenDynamicPersistentTileSchedulerILi192ELi128ELi384ELi128ELb0ELb1ELb1ELb1ELb1ELb1EEEEEEEEEvNT_6ParamsE --------------------------
	.section	.nv.info._ZN7cutlass13device_kernelIN5flash11enable_sm90INS1_16FlashAttnFwdSm90INS1_25CollectiveMainloopFwdSm90ILi2EN4cute5tupleIJNS5_1CILi1EEES8_S8_EEENS6_IJNS7_ILi192EEENS7_ILi128EEENS7_ILi96EEEEEELi96ENS_12float_e4m3_tEfNS_4arch4Sm90ELb1ELb0ELb1ELb1ELb0ELb1ELb0ELb1ELb1ELb1ELb0ELb0EEENS1_21CollectiveEpilogueFwdINS6_IJSA_SC_SB_EEES9_NS_10bfloat16_tESG_Li384ELb1ELb1ELb0ELb1EEENS1_36VarlenDynamicPersistentTileSchedulerILi192ELi128ELi384ELi128ELb0ELb1ELb1ELb1ELb1ELb1EEEEEEEEEvNT_6ParamsE,"",@"SHT_CUDA_INFO"
	.sectionflags	@""
	.align	4


	//----- nvinfo : EIATTR_CUDA_API_VERSION
	.align		4
        /*0000*/ 	.byte	0x04, 0x37
        /*0002*/ 	.short	(.L_162 - .L_161)
.L_161:
        /*0004*/ 	.word	0x00000082


	//----- nvinfo : EIATTR_KPARAM_INFO
	.align		4
.L_162:
        /*0008*/ 	.byte	0x04, 0x17
        /*000a*/ 	.short	(.L_164 - .L_163)
.L_163:
        /*000c*/ 	.word	0x00000000
        /*0010*/ 	.short	0x0000
        /*0012*/ 	.short	0x0000
        /*0014*/ 	.byte	0x00, 0xf0, 0x01, 0x2a


	//----- nvinfo : EIATTR_SPARSE_MMA_MASK
	.align		4
.L_164:
        /*0018*/ 	.byte	0x03, 0x50
        /*001a*/ 	.short	0x0000


	//----- nvinfo : EIATTR_MAXREG_COUNT
	.align		4
        /*001c*/ 	.byte	0x03, 0x1b
        /*001e*/ 	.short	0x0080


	//----- nvinfo : EIATTR_MERCURY_ISA_VERSION
	.align		4
        /*0020*/ 	.byte	0x03, 0x5f
        /*0022*/ 	.short	0x0101


	//----- nvinfo : EIATTR_VRC_CTA_INIT_COUNT
	.align		4
        /*0024*/ 	.byte	0x02, 0x4a
	.zero		1
	.zero		1


	//----- nvinfo : EIATTR_EXIT_INSTR_OFFSETS
	.align		4
        /*0028*/ 	.byte	0x04, 0x1c
        /*002a*/ 	.short	(.L_166 - .L_165)


	//   ....[0]....
.L_165:
        /*002c*/ 	.word	0x00000010


	//----- nvinfo : EIATTR_MAX_THREADS
	.align		4
.L_166:
        /*0030*/ 	.byte	0x04, 0x05
        /*0032*/ 	.short	(.L_168 - .L_167)
.L_167:
        /*0034*/ 	.word	0x00000200
        /*0038*/ 	.word	0x00000001
        /*003c*/ 	.word	0x00000001


	//----- nvinfo : EIATTR_CBANK_PARAM_SIZE
	.align		4
.L_168:
        /*0040*/ 	.byte	0x03, 0x19
        /*0042*/ 	.short	0x0a80


	//----- nvinfo : EIATTR_PARAM_CBANK
	.align		4
        /*0044*/ 	.byte	0x04, 0x0a
        /*0046*/ 	.short	(.L_170 - .L_169)
	.align		4
.L_169:
        /*0048*/ 	.word	index@(.nv.constant0._ZN7cutlass13device_kernelIN5flash11enable_sm90INS1_16FlashAttnFwdSm90INS1_25CollectiveMainloopFwdSm90ILi2EN4cute5tupleIJNS5_1CILi1EEES8_S8_EEENS6_IJNS7_ILi192EEENS7_ILi128EEENS7_ILi96EEEEEELi96ENS_12float_e4m3_tEfNS_4arch4Sm90ELb1ELb0ELb1ELb1ELb0ELb1ELb0ELb1ELb1ELb1ELb0ELb0EEENS1_21CollectiveEpilogueFwdINS6_IJSA_SC_SB_EEES9_NS_10bfloat16_tESG_Li384ELb1ELb1ELb0ELb1EEENS1_36VarlenDynamicPersistentTileSchedulerILi192ELi128ELi384ELi128ELb0ELb1ELb1ELb1ELb1ELb1EEEEEEEEEvNT_6ParamsE)
        /*004c*/ 	.short	0x0380
        /*004e*/ 	.short	0x0a80


	//----- nvinfo : EIATTR_SW_WAR
	.align		4
.L_170:
        /*0050*/ 	.byte	0x04, 0x36
        /*0052*/ 	.short	(.L_172 - .L_171)
.L_171:
        /*0054*/ 	.word	0x00000008
.L_172:


//--------------------- .nv.callgraph             --------------------------
	.section	.nv.callgraph,"",@"SHT_CUDA_CALLGRAPH"
	.align	4
	.sectionentsize	8
	.align		4
        /*0000*/ 	.word	0x00000000
	.align		4
        /*0004*/ 	.word	0xffffffff
	.align		4
        /*0008*/ 	.word	0x00000000
	.align		4
        /*000c*/ 	.word	0xfffffffe
	.align		4
        /*0010*/ 	.word	0x00000000
	.align		4
        /*0014*/ 	.word	0xfffffffd
	.align		4
        /*0018*/ 	.word	0x00000000
	.align		4
        /*001c*/ 	.word	0xfffffffc


//--------------------- .nv.constant4             --------------------------
	.section	.nv.constant4,"a",@progbits
	.align	8
	.align		8
.nv.constant4:
        /*0000*/ 	.dword	_ZN81_INTERNAL_8b9486a0_45_flash_fwd_hdim96_e4m3_softcap_packgqa_sm90_cu_744032ad_36034cuda3std3__45__cpo5beginE
	.align		8
        /*0008*/ 	.dword	_ZN81_INTERNAL_8b9486a0_45_flash_fwd_hdim96_e4m3_softcap_packgqa_sm90_cu_744032ad_36034cuda3std3__45__cpo3endE
	.align		8
        /*0010*/ 	.dword	_ZN81_INTERNAL_8b9486a0_45_flash_fwd_hdim96_e4m3_softcap_packgqa_sm90_cu_744032ad_36034cuda3std3__45__cpo6cbeginE
	.align		8
        /*0018*/ 	.dword	_ZN81_INTERNAL_8b9486a0_45_flash_fwd_hdim96_e4m3_softcap_packgqa_sm90_cu_744032ad_36034cuda3std3__45__cpo4cendE
	.align		8
        /*0020*/ 	.dword	_ZN81_INTERNAL_8b9486a0_45_flash_fwd_hdim96_e4m3_softcap_packgqa_sm90_cu_744032ad_36034cuda3std3__483_GLOBAL__N__8b9486a0_45_flash_fwd_hdim96_e4m3_softcap_packgqa_sm90_cu_744032ad_36036ignoreE
	.align		8
        /*0028*/ 	.dword	_ZN81_INTERNAL_8b9486a0_45_flash_fwd_hdim96_e4m3_softcap_packgqa_sm90_cu_744032ad_36034cuda3std3__419piecewise_constructE
	.align		8
        /*0030*/ 	.dword	_ZN81_INTERNAL_8b9486a0_45_flash_fwd_hdim96_e4m3_softcap_packgqa_sm90_cu_744032ad_36034cuda3std3__48in_placeE
	.align		8
        /*0038*/ 	.dword	_ZN81_INTERNAL_8b9486a0_45_flash_fwd_hdim96_e4m3_softcap_packgqa_sm90_cu_744032ad_36034cuda3std6ranges3__45__cpo4swapE
	.align		8
        /*0040*/ 	.dword	_ZN81_INTERNAL_8b9486a0_45_flash_fwd_hdim96_e4m3_softcap_packgqa_sm90_cu_744032ad_36034cuda3std6ranges3__45__cpo9iter_moveE
	.align		8
        /*0048*/ 	.dword	_ZN81_INTERNAL_8b9486a0_45_flash_fwd_hdim96_e4m3_softcap_packgqa_sm90_cu_744032ad_36034cute7productE
	.align		8
        /*0050*/ 	.dword	_ZN81_INTERNAL_8b9486a0_45_flash_fwd_hdim96_e4m3_softcap_packgqa_sm90_cu_744032ad_36034cute1_E


//--------------------- .text._ZN7cutlass13device_kernelIN5flash11enable_sm90INS1_16FlashAttnFwdSm90INS1_25CollectiveMainloopFwdSm90ILi2EN4cute5tupleIJNS5_1CILi1EEES8_S8_EEENS6_IJNS7_ILi192EEENS7_ILi128EEENS7_ILi96EEEEEELi96ENS_12float_e4m3_tEfNS_4arch4Sm90ELb0ELb0ELb1ELb0ELb0ELb0ELb0ELb1ELb1ELb1ELb0ELb0EEENS1_21CollectiveEpilogueFwdINS6_IJSA_SC_SB_EEES9_NS_10bfloat16_tESG_Li384ELb0ELb1ELb0ELb1EEENS1_29StaticPersistentTileSchedulerILb0EEEEEEEEEvNT_6ParamsE --------------------------
	.section	.text._ZN7cutlass13device_kernelIN5flash11enable_sm90INS1_16FlashAttnFwdSm90INS1_25CollectiveMainloopFwdSm90ILi2EN4cute5tupleIJNS5_1CILi1EEES8_S8_EEENS6_IJNS7_ILi192EEENS7_ILi128EEENS7_ILi96EEEEEELi96ENS_12float_e4m3_tEfNS_4arch4Sm90ELb0ELb0ELb1ELb0ELb0ELb0ELb0ELb1ELb1ELb1ELb0ELb0EEENS1_21CollectiveEpilogueFwdINS6_IJSA_SC_SB_EEES9_NS_10bfloat16_tESG_Li384ELb0ELb1ELb0ELb1EEENS1_29StaticPersistentTileSchedulerILb0EEEEEEEEEvNT_6ParamsE,"ax",@progbits
	.align	128
.text._ZN7cutlass13device_kernelIN5flash11enable_sm90INS1_16FlashAttnFwdSm90INS1_25CollectiveMainloopFwdSm90ILi2EN4cute5tupleIJNS5_1CILi1EEES8_S8_EEENS6_IJNS7_ILi192EEENS7_ILi128EEENS7_ILi96EEEEEELi96ENS_12float_e4m3_tEfNS_4arch4Sm90ELb0ELb0ELb1ELb0ELb0ELb0ELb0ELb1ELb1ELb1ELb0ELb0EEENS1_21CollectiveEpilogueFwdINS6_IJSA_SC_SB_EEES9_NS_10bfloat16_tESG_Li384ELb0ELb1ELb0ELb1EEENS1_29StaticPersistentTileSchedulerILb0EEEEEEEEEvNT_6ParamsE:
        .type           _ZN7cutlass13device_kernelIN5flash11enable_sm90INS1_16FlashAttnFwdSm90INS1_25CollectiveMainloopFwdSm90ILi2EN4cute5tupleIJNS5_1CILi1EEES8_S8_EEENS6_IJNS7_ILi192EEENS7_ILi128EEENS7_ILi96EEEEEELi96ENS_12float_e4m3_tEfNS_4arch4Sm90ELb0ELb0ELb1ELb0ELb0ELb0ELb0ELb1ELb1ELb1ELb0ELb0EEENS1_21CollectiveEpilogueFwdINS6_IJSA_SC_SB_EEES9_NS_10bfloat16_tESG_Li384ELb0ELb1ELb0ELb1EEENS1_29StaticPersistentTileSchedulerILb0EEEEEEEEEvNT_6ParamsE,@function
        .size           _ZN7cutlass13device_kernelIN5flash11enable_sm90INS1_16FlashAttnFwdSm90INS1_25CollectiveMainloopFwdSm90ILi2EN4cute5tupleIJNS5_1CILi1EEES8_S8_EEENS6_IJNS7_ILi192EEENS7_ILi128EEENS7_ILi96EEEEEELi96ENS_12float_e4m3_tEfNS_4arch4Sm90ELb0ELb0ELb1ELb0ELb0ELb0ELb0ELb1ELb1ELb1ELb0ELb0EEENS1_21CollectiveEpilogueFwdINS6_IJSA_SC_SB_EEES9_NS_10bfloat16_tESG_Li384ELb0ELb1ELb0ELb1EEENS1_29StaticPersistentTileSchedulerILb0EEEEEEEEEvNT_6ParamsE,(.L_x_9 - _ZN7cutlass13device_kernelIN5flash11enable_sm90INS1_16FlashAttnFwdSm90INS1_25CollectiveMainloopFwdSm90ILi2EN4cute5tupleIJNS5_1CILi1EEES8_S8_EEENS6_IJNS7_ILi192EEENS7_ILi128EEENS7_ILi96EEEEEELi96ENS_12float_e4m3_tEfNS_4arch4Sm90ELb0ELb0ELb1ELb0ELb0ELb0ELb0ELb1ELb1ELb1ELb0ELb0EEENS1_21CollectiveEpilogueFwdINS6_IJSA_SC_SB_EEES9_NS_10bfloat16_tESG_Li384ELb0ELb1ELb0ELb1EEENS1_29StaticPersistentTileSchedulerILb0EEEEEEEEEvNT_6ParamsE)
        .other          _ZN7cutlass13device_kernelIN5flash11enable_sm90INS1_16FlashAttnFwdSm90INS1_25CollectiveMainloopFwdSm90ILi2EN4cute5tupleIJNS5_1CILi1EEES8_S8_EEENS6_IJNS7_ILi192EEENS7_ILi128EEENS7_ILi96EEEEEELi96ENS_12float_e4m3_tEfNS_4arch4Sm90ELb0ELb0ELb1ELb0ELb0ELb0ELb0ELb1ELb1ELb1ELb0ELb0EEENS1_21CollectiveEpilogueFwdINS6_IJSA_SC_SB_EEES9_NS_10bfloat16_tESG_Li384ELb0ELb1ELb0ELb1EEENS1_29StaticPersistentTileSchedulerILb0EEEEEEEEEvNT_6ParamsE,@"STO_CUDA_ENTRY STV_DEFAULT"
_ZN7cutlass13device_kernelIN5flash11enable_sm90INS1_16FlashAttnFwdSm90INS1_25CollectiveMainloopFwdSm90ILi2EN4cute5tupleIJNS5_1CILi1EEES8_S8_EEENS6_IJNS7_ILi192EEENS7_ILi128EEENS7_ILi96EEEEEELi96ENS_12float_e4m3_tEfNS_4arch4Sm90ELb0ELb0ELb1ELb0ELb0ELb0ELb0ELb1ELb1ELb1ELb0ELb0EEENS1_21CollectiveEpilogueFwdINS6_IJSA_SC_SB_EEES9_NS_10bfloat16_tESG_Li384ELb0ELb1ELb0ELb1EEENS1_29StaticPersistentTileSchedulerILb0EEEEEEEEEvNT_6ParamsE:
[----:B------:R-:W-:Y:S01]  /*0000*/  LDC R1, c[0x0][0x37c] ;  /* 0x0000df00ff017b82 */ /* 0x000fe20000000800 */
[----:B------:R-:W-:Y:S05]  /*0010*/  EXIT ;  /* 0x000000000000794d */ /* 0x000fea0003800000 */
.L_x_0:
[----:B------:R-:W-:-:S00]  /*0020*/  BRA `(.L_x_0) ;  /* 0xfffffffc00fc7947 */ /* 0x000fc0000383ffff */
[----:B------:R-:W-:-:S00]  /*0030*/  NOP ;  /* 0x0000000000007918 */ /* 0x000fc00000000000 */
        /* <DEDUP_REMOVED lines=12> */
.L_x_9:


//--------------------- .text._ZN7cutlass13device_kernelIN5flash11enable_sm90INS1_16FlashAttnFwdSm90INS1_25CollectiveMainloopFwdSm90ILi2EN4cute5tupleIJNS5_1CILi1EEES8_S8_EEENS6_IJNS7_ILi192EEENS7_ILi128EEENS7_ILi96EEEEEELi96ENS_12float_e4m3_tEfNS_4arch4Sm90ELb0ELb0ELb1ELb1ELb0ELb0ELb0ELb1ELb1ELb1ELb0ELb0EEENS1_21CollectiveEpilogueFwdINS6_IJSA_SC_SB_EEES9_NS_10bfloat16_tESG_Li384ELb1ELb1ELb0ELb1EEENS1_36VarlenDynamicPersistentTileSchedulerILi192ELi128ELi384ELi128ELb0ELb1ELb1ELb0ELb1ELb1EEEEEEEEEvNT_6ParamsE --------------------------
	.section	.text._ZN7cutlass13device_kernelIN5flash11enable_sm90INS1_16FlashAttnFwdSm90INS1_25CollectiveMainloopFwdSm90ILi2EN4cute5tupleIJNS5_1CILi1EEES8_S8_EEENS6_IJNS7_ILi192EEENS7_ILi128EEENS7_ILi96EEEEEELi96ENS_12float_e4m3_tEfNS_4arch4Sm90ELb0ELb0ELb1ELb1ELb0ELb0ELb0ELb1ELb1ELb1ELb0ELb0EEENS1_21CollectiveEpilogueFwdINS6_IJSA_SC_SB_EEES9_NS_10bfloat16_tESG_Li384ELb1ELb1ELb0ELb1EEENS1_36VarlenDynamicPersistentTileSchedulerILi192ELi128ELi384ELi128ELb0ELb1ELb1ELb0ELb1ELb1EEEEEEEEEvNT_6ParamsE,"ax",@progbits
	.align	128
.text._ZN7cutlass13device_kernelIN5flash11enable_sm90INS1_16FlashAttnFwdSm90INS1_25CollectiveMainloopFwdSm90ILi2EN4cute5tupleIJNS5_1CILi1EEES8_S8_EEENS6_IJNS7_ILi192EEENS7_ILi128EEENS7_ILi96EEEEEELi96ENS_12float_e4m3_tEfNS_4arch4Sm90ELb0ELb0ELb1ELb1ELb0ELb0ELb0ELb1ELb1ELb1ELb0ELb0EEENS1_21CollectiveEpilogueFwdINS6_IJSA_SC_SB_EEES9_NS_10bfloat16_tESG_Li384ELb1ELb1ELb0ELb1EEENS1_36VarlenDynamicPersistentTileSchedulerILi192ELi128ELi384ELi128ELb0ELb1ELb1ELb0ELb1ELb1EEEEEEEEEvNT_6ParamsE:
        .type           _ZN7cutlass13device_kernelIN5flash11enable_sm90INS1_16FlashAttnFwdSm90INS1_25CollectiveMainloopFwdSm90ILi2EN4cute5tupleIJNS5_1CILi1EEES8_S8_EEENS6_IJNS7_ILi192EEENS7_ILi128EEENS7_ILi96EEEEEELi96ENS_12float_e4m3_tEfNS_4arch4Sm90ELb0ELb0ELb1ELb1ELb0ELb0ELb0ELb1ELb1ELb1ELb0ELb0EEENS1_21CollectiveEpilogueFwdINS6_IJSA_SC_SB_EEES9_NS_10bfloat16_tESG_Li384ELb1ELb1ELb0ELb1EEENS1_36VarlenDynamicPersistentTileSchedulerILi192ELi128ELi384ELi128ELb0ELb1ELb1ELb0ELb1ELb1EEEEEEEEEvNT_6ParamsE,@function
        .size           _ZN7cutlass13device_kernelIN5flash11enable_sm90INS1_16FlashAttnFwdSm90INS1_25CollectiveMainloopFwdSm90ILi2EN4cute5tupleIJNS5_1CILi1EEES8_S8_EEENS6_IJNS7_ILi192EEENS7_ILi128EEENS7_ILi96EEEEEELi96ENS_12float_e4m3_tEfNS_4arch4Sm90ELb0ELb0ELb1ELb1ELb0ELb0ELb0ELb1ELb1ELb1ELb0ELb0EEENS1_21CollectiveEpilogueFwdINS6_IJSA_SC_SB_EEES9_NS_10bfloat16_tESG_Li384ELb1ELb1ELb0ELb1EEENS1_36VarlenDynamicPersistentTileSchedulerILi192ELi128ELi384ELi128ELb0ELb1ELb1ELb0ELb1ELb1EEEEEEEEEvNT_6ParamsE,(.L_x_10 - _ZN7cutlass13device_kernelIN5flash11enable_sm90INS1_16FlashAttnFwdSm90INS1_25CollectiveMainloopFwdSm90ILi2EN4cute5tupleIJNS5_1CILi1EEES8_S8_EEENS6_IJNS7_ILi192EEENS7_ILi128EEENS7_ILi96EEEEEELi96ENS_12float_e4m3_tEfNS_4arch4Sm90ELb0ELb0ELb1ELb1ELb0ELb0ELb0ELb1ELb1ELb1ELb0ELb0EEENS1_21CollectiveEpilogueFwdINS6_IJSA_SC_SB_EEES9_NS_10bfloat16_tESG_Li384ELb1ELb1ELb0ELb1EEENS1_36VarlenDynamicPersistentTileSchedulerILi192ELi128ELi384ELi128ELb0ELb1ELb1ELb0ELb1ELb1EEEEEEEEEvNT_6ParamsE)
        .other          _ZN7cutlass13device_kernelIN5flash11enable_sm90INS1_16FlashAttnFwdSm90INS1_25CollectiveMainloopFwdSm90ILi2EN4cute5tupleIJNS5_1CILi1EEES8_S8_EEENS6_IJNS7_ILi192EEENS7_ILi128EEENS7_ILi96EEEEEELi96ENS_12float_e4m3_tEfNS_4arch4Sm90ELb0ELb0ELb1ELb1ELb0ELb0ELb0ELb1ELb1ELb1ELb0ELb0EEENS1_21CollectiveEpilogueFwdINS6_IJSA_SC_SB_EEES9_NS_10bfloat16_tESG_Li384ELb1ELb1ELb0ELb1EEENS1_36VarlenDynamicPersistentTileSchedulerILi192ELi128ELi384ELi128ELb0ELb1ELb1ELb0ELb1ELb1EEEEEEEEEvNT_6ParamsE,@"STO_CUDA_ENTRY STV_DEFAULT"
_ZN7cutlass13device_kernelIN5flash11enable_sm90INS1_16FlashAttnFwdSm90INS1_25CollectiveMainloopFwdSm90ILi2EN4cute5tupleIJNS5_1CILi1EEES8_S8_EEENS6_IJNS7_ILi192EEENS7_ILi128EEENS7_ILi96EEEEEELi96ENS_12float_e4m3_tEfNS_4arch4Sm90ELb0ELb0ELb1ELb1ELb0ELb0ELb0ELb1ELb1ELb1ELb0ELb0EEENS1_21CollectiveEpilogueFwdINS6_IJSA_SC_SB_EEES9_NS_10bfloat16_tESG_Li384ELb1ELb1ELb0ELb1EEENS1_36VarlenDynamicPersistentTileSchedulerILi192ELi128ELi384ELi128ELb0ELb1ELb1ELb0ELb1ELb1EEEEEEEEEvNT_6ParamsE:
[----:B------:R-:W-:Y:S01]  /*0000*/  LDC R1, c[0x0][0x37c] ;  /* 0x0000df00ff017b82 */ /* 0x000fe20000000800 */
[----:B------:R-:W-:Y:S05]  /*0010*/  EXIT ;  /* 0x000000000000794d */ /* 0x000fea0003800000 */
.L_x_1:
        /* <DEDUP_REMOVED lines=14> */
.L_x_10:


//--------------------- .text._ZN7cutlass13device_kernelIN5flash11enable_sm90INS1_16FlashAttnFwdSm90INS1_25CollectiveMainloopFwdSm90ILi2EN4cute5tupleIJNS5_1CILi1EEES8_S8_EEENS6_IJNS7_ILi192EEENS7_ILi128EEENS7_ILi96EEEEEELi96ENS_12float_e4m3_tEfNS_4arch4Sm90ELb0ELb0ELb1ELb1ELb0ELb1ELb0ELb1ELb1ELb1ELb0ELb0EEENS1_21CollectiveEpilogueFwdINS6_IJSA_SC_SB_EEES9_NS_10bfloat16_tESG_Li384ELb1ELb1ELb0ELb1EEENS1_36VarlenDynamicPersistentTileSchedulerILi192ELi128ELi384ELi128ELb0ELb1ELb1ELb0ELb1ELb1EEEEEEEEEvNT_6ParamsE --------------------------
	.section	.text._ZN7cutlass13device_kernelIN5flash11enable_sm90INS1_16FlashAttnFwdSm90INS1_25CollectiveMainloopFwdSm90ILi2EN4cute5tupleIJNS5_1CILi1EEES8_S8_EEENS6_IJNS7_ILi192EEENS7_ILi128EEENS7_ILi96EEEEEELi96ENS_12float_e4m3_tEfNS_4arch4Sm90ELb0ELb0ELb1ELb1ELb0ELb1ELb0ELb1ELb1ELb1ELb0ELb0EEENS1_21CollectiveEpilogueFwdINS6_IJSA_SC_SB_EEES9_NS_10bfloat16_tESG_Li384ELb1ELb1ELb0ELb1EEENS1_36VarlenDynamicPersistentTileSchedulerILi192ELi128ELi384ELi128ELb0ELb1ELb1ELb0ELb1ELb1EEEEEEEEEvNT_6ParamsE,"ax",@progbits
	.align	128
.text._ZN7cutlass13device_kernelIN5flash11enable_sm90INS1_16FlashAttnFwdSm90INS1_25CollectiveMainloopFwdSm90ILi2EN4cute5tupleIJNS5_1CILi1EEES8_S8_EEENS6_IJNS7_ILi192EEENS7_ILi128EEENS7_ILi96EEEEEELi96ENS_12float_e4m3_tEfNS_4arch4Sm90ELb0ELb0ELb1ELb1ELb0ELb1ELb0ELb1ELb1ELb1ELb0ELb0EEENS1_21CollectiveEpilogueFwdINS6_IJSA_SC_SB_EEES9_NS_10bfloat16_tESG_Li384ELb1ELb1ELb0ELb1EEENS1_36VarlenDynamicPersistentTileSchedulerILi192ELi128ELi384ELi128ELb0ELb1ELb1ELb0ELb1ELb1EEEEEEEEEvNT_6ParamsE:
        .type           _ZN7cutlass13device_kernelIN5flash11enable_sm90INS1_16FlashAttnFwdSm90INS1_25CollectiveMainloopFwdSm90ILi2EN4cute5tupleIJNS5_1CILi1EEES8_S8_EEENS6_IJNS7_ILi192EEENS7_ILi128EEENS7_ILi96EEEEEELi96ENS_12float_e4m3_tEfNS_4arch4Sm90ELb0ELb0ELb1ELb1ELb0ELb1ELb0ELb1ELb1ELb1ELb0ELb0EEENS1_21CollectiveEpilogueFwdINS6_IJSA_SC_SB_EEES9_NS_10bfloat16_tESG_Li384ELb1ELb1ELb0ELb1EEENS1_36VarlenDynamicPersistentTileSchedulerILi192ELi128ELi384ELi128ELb0ELb1ELb1ELb0ELb1ELb1EEEEEEEEEvNT_6ParamsE,@function
        .size           _ZN7cutlass13device_kernelIN5flash11enable_sm90INS1_16FlashAttnFwdSm90INS1_25CollectiveMainloopFwdSm90ILi2EN4cute5tupleIJNS5_1CILi1EEES8_S8_EEENS6_IJNS7_ILi192EEENS7_ILi128EEENS7_ILi96EEEEEELi96ENS_12float_e4m3_tEfNS_4arch4Sm90ELb0ELb0ELb1ELb1ELb0ELb1ELb0ELb1ELb1ELb1ELb0ELb0EEENS1_21CollectiveEpilogueFwdINS6_IJSA_SC_SB_EEES9_NS_10bfloat16_tESG_Li384ELb1ELb1ELb0ELb1EEENS1_36VarlenDynamicPersistentTileSchedulerILi192ELi128ELi384ELi128ELb0ELb1ELb1ELb0ELb1ELb1EEEEEEEEEvNT_6ParamsE,(.L_x_11 - _ZN7cutlass13device_kernelIN5flash11enable_sm90INS1_16FlashAttnFwdSm90INS1_25CollectiveMainloopFwdSm90ILi2EN4cute5tupleIJNS5_1CILi1EEES8_S8_EEENS6_IJNS7_ILi192EEENS7_ILi128EEENS7_ILi96EEEEEELi96ENS_12float_e4m3_tEfNS_4arch4Sm90ELb0ELb0ELb1ELb1ELb0ELb1ELb0ELb1ELb1ELb1ELb0ELb0EEENS1_21CollectiveEpilogueFwdINS6_IJSA_SC_SB_EEES9_NS_10bfloat16_tESG_Li384ELb1ELb1ELb0ELb1EEENS1_36VarlenDynamicPersistentTileSchedulerILi192ELi128ELi384ELi128ELb0ELb1ELb1ELb0ELb1ELb1EEEEEEEEEvNT_6ParamsE)
        .other          _ZN7cutlass13device_kernelIN5flash11enable_sm90INS1_16FlashAttnFwdSm90INS1_25CollectiveMainloopFwdSm90ILi2EN4cute5tupleIJNS5_1CILi1EEES8_S8_EEENS6_IJNS7_ILi192EEENS7_ILi128EEENS7_ILi96EEEEEELi96ENS_12float_e4m3_tEfNS_4arch4Sm90ELb0ELb0ELb1ELb1ELb0ELb1ELb0ELb1ELb1ELb1ELb0ELb0EEENS1_21CollectiveEpilogueFwdINS6_IJSA_SC_SB_EEES9_NS_10bfloat16_tESG_Li384ELb1ELb1ELb0ELb1EEENS1_36VarlenDynamicPersistentTileSchedulerILi192ELi128ELi384ELi128ELb0ELb1ELb1ELb0ELb1ELb1EEEEEEEEEvNT_6ParamsE,@"STO_CUDA_ENTRY STV_DEFAULT"
_ZN7cutlass13device_kernelIN5flash11enable_sm90INS1_16FlashAttnFwdSm90INS1_25CollectiveMainloopFwdSm90ILi2EN4cute5tupleIJNS5_1CILi1EEES8_S8_EEENS6_IJNS7_ILi192EEENS7_ILi128EEENS7_ILi96EEEEEELi96ENS_12float_e4m3_tEfNS_4arch4Sm90ELb0ELb0ELb1ELb1ELb0ELb1ELb0ELb1ELb1ELb1ELb0ELb0EEENS1_21CollectiveEpilogueFwdINS6_IJSA_SC_SB_EEES9_NS_10bfloat16_tESG_Li384ELb1ELb1ELb0ELb1EEENS1_36VarlenDynamicPersistentTileSchedulerILi192ELi128ELi384ELi128ELb0ELb1ELb1ELb0ELb1ELb1EEEEEEEEEvNT_6ParamsE:
[----:B------:R-:W-:Y:S01]  /*0000*/  LDC R1, c[0x0][0x37c] ;  /* 0x0000df00ff017b82 */ /* 0x000fe20000000800 */
[----:B------:R-:W-:Y:S05]  /*0010*/  EXIT ;  /* 0x000000000000794d */ /* 0x000fea0003800000 */
.L_x_2:
        /* <DEDUP_REMOVED lines=14> */
.L_x_11:


//--------------------- .text._ZN7cutlass13device_kernelIN5flash11enable_sm90INS1_16FlashAttnFwdSm90INS1_25CollectiveMainloopFwdSm90ILi2EN4cute5tupleIJNS5_1CILi1EEES8_S8_EEENS6_IJNS7_ILi192EEENS7_ILi128EEENS7_ILi96EEEEEELi96ENS_12float_e4m3_tEfNS_4arch4Sm90ELb0ELb1ELb1ELb0ELb0ELb0ELb0ELb1ELb1ELb1ELb0ELb0EEENS1_21CollectiveEpilogueFwdINS6_IJSA_SC_SB_EEES9_NS_10bfloat16_tESG_Li384ELb0ELb1ELb0ELb1EEENS1_30DynamicPersistentTileSchedulerILi384ELi128ELb0ELb1ELb1EEEEEEEEEvNT_6ParamsE --------------------------
	.section	.text._ZN7cutlass13device_kernelIN5flash11enable_sm90INS1_16FlashAttnFwdSm90INS1_25CollectiveMainloopFwdSm90ILi2EN4cute5tupleIJNS5_1CILi1EEES8_S8_EEENS6_IJNS7_ILi192EEENS7_ILi128EEENS7_ILi96EEEEEELi96ENS_12float_e4m3_tEfNS_4arch4Sm90ELb0ELb1ELb1ELb0ELb0ELb0ELb0ELb1ELb1ELb1ELb0ELb0EEENS1_21CollectiveEpilogueFwdINS6_IJSA_SC_SB_EEES9_NS_10bfloat16_tESG_Li384ELb0ELb1ELb0ELb1EEENS1_30DynamicPersistentTileSchedulerILi384ELi128ELb0ELb1ELb1EEEEEEEEEvNT_6ParamsE,"ax",@progbits
	.align	128
.text._ZN7cutlass13device_kernelIN5flash11enable_sm90INS1_16FlashAttnFwdSm90INS1_25CollectiveMainloopFwdSm90ILi2EN4cute5tupleIJNS5_1CILi1EEES8_S8_EEENS6_IJNS7_ILi192EEENS7_ILi128EEENS7_ILi96EEEEEELi96ENS_12float_e4m3_tEfNS_4arch4Sm90ELb0ELb1ELb1ELb0ELb0ELb0ELb0ELb1ELb1ELb1ELb0ELb0EEENS1_21CollectiveEpilogueFwdINS6_IJSA_SC_SB_EEES9_NS_10bfloat16_tESG_Li384ELb0ELb1ELb0ELb1EEENS1_30DynamicPersistentTileSchedulerILi384ELi128ELb0ELb1ELb1EEEEEEEEEvNT_6ParamsE:
        .type           _ZN7cutlass13device_kernelIN5flash11enable_sm90INS1_16FlashAttnFwdSm90INS1_25CollectiveMainloopFwdSm90ILi2EN4cute5tupleIJNS5_1CILi1EEES8_S8_EEENS6_IJNS7_ILi192EEENS7_ILi128EEENS7_ILi96EEEEEELi96ENS_12float_e4m3_tEfNS_4arch4Sm90ELb0ELb1ELb1ELb0ELb0ELb0ELb0ELb1ELb1ELb1ELb0ELb0EEENS1_21CollectiveEpilogueFwdINS6_IJSA_SC_SB_EEES9_NS_10bfloat16_tESG_Li384ELb0ELb1ELb0ELb1EEENS1_30DynamicPersistentTileSchedulerILi384ELi128ELb0ELb1ELb1EEEEEEEEEvNT_6ParamsE,@function
        .size           _ZN7cutlass13device_kernelIN5flash11enable_sm90INS1_16FlashAttnFwdSm90INS1_25CollectiveMainloopFwdSm90ILi2EN4cute5tupleIJNS5_1CILi1EEES8_S8_EEENS6_IJNS7_ILi192EEENS7_ILi128EEENS7_ILi96EEEEEELi96ENS_12float_e4m3_tEfNS_4arch4Sm90ELb0ELb1ELb1ELb0ELb0ELb0ELb0ELb1ELb1ELb1ELb0ELb0EEENS1_21CollectiveEpilogueFwdINS6_IJSA_SC_SB_EEES9_NS_10bfloat16_tESG_Li384ELb0ELb1ELb0ELb1EEENS1_30DynamicPersistentTileSchedulerILi384ELi128ELb0ELb1ELb1EEEEEEEEEvNT_6ParamsE,(.L_x_12 - _ZN7cutlass13device_kernelIN5flash11enable_sm90INS1_16FlashAttnFwdSm90INS1_25CollectiveMainloopFwdSm90ILi2EN4cute5tupleIJNS5_1CILi1EEES8_S8_EEENS6_IJNS7_ILi192EEENS7_ILi128EEENS7_ILi96EEEEEELi96ENS_12float_e4m3_tEfNS_4arch4Sm90ELb0ELb1ELb1ELb0ELb0ELb0ELb0ELb1ELb1ELb1ELb0ELb0EEENS1_21CollectiveEpilogueFwdINS6_IJSA_SC_SB_EEES9_NS_10bfloat16_tESG_Li384ELb0ELb1ELb0ELb1EEENS1_30DynamicPersistentTileSchedulerILi384ELi128ELb0ELb1ELb1EEEEEEEEEvNT_6ParamsE)
        .other          _ZN7cutlass13device_kernelIN5flash11enable_sm90INS1_16FlashAttnFwdSm90INS1_25CollectiveMainloopFwdSm90ILi2EN4cute5tupleIJNS5_1CILi1EEES8_S8_EEENS6_IJNS7_ILi192EEENS7_ILi128EEENS7_ILi96EEEEEELi96ENS_12float_e4m3_tEfNS_4arch4Sm90ELb0ELb1ELb1ELb0ELb0ELb0ELb0ELb1ELb1ELb1ELb0ELb0EEENS1_21CollectiveEpilogueFwdINS6_IJSA_SC_SB_EEES9_NS_10bfloat16_tESG_Li384ELb0ELb1ELb0ELb1EEENS1_30DynamicPersistentTileSchedulerILi384ELi128ELb0ELb1ELb1EEEEEEEEEvNT_6ParamsE,@"STO_CUDA_ENTRY STV_DEFAULT"
_ZN7cutlass13device_kernelIN5flash11enable_sm90INS1_16FlashAttnFwdSm90INS1_25CollectiveMainloopFwdSm90ILi2EN4cute5tupleIJNS5_1CILi1EEES8_S8_EEENS6_IJNS7_ILi192EEENS7_ILi128EEENS7_ILi96EEEEEELi96ENS_12float_e4m3_tEfNS_4arch4Sm90ELb0ELb1ELb1ELb0ELb0ELb0ELb0ELb1ELb1ELb1ELb0ELb0EEENS1_21CollectiveEpilogueFwdINS6_IJSA_SC_SB_EEES9_NS_10bfloat16_tESG_Li384ELb0ELb1ELb0ELb1EEENS1_30DynamicPersistentTileSchedulerILi384ELi128ELb0ELb1ELb1EEEEEEEEEvNT_6ParamsE:
[----:B------:R-:W-:Y:S01]  /*0000*/  LDC R1, c[0x0][0x37c] ;  /* 0x0000df00ff017b82 */ /* 0x000fe20000000800 */
[----:B------:R-:W-:Y:S05]  /*0010*/  EXIT ;  /* 0x000000000000794d */ /* 0x000fea0003800000 */
.L_x_3:
        /* <DEDUP_REMOVED lines=14> */
.L_x_12:


//--------------------- .text._ZN7cutlass13device_kernelIN5flash11enable_sm90INS1_16FlashAttnFwdSm90INS1_25CollectiveMainloopFwdSm90ILi2EN4cute5tupleIJNS5_1CILi1EEES8_S8_EEENS6_IJNS7_ILi192EEENS7_ILi128EEENS7_ILi96EEEEEELi96ENS_12float_e4m3_tEfNS_4arch4Sm90ELb0ELb1ELb1ELb1ELb0ELb0ELb0ELb1ELb1ELb1ELb0ELb0EEENS1_21CollectiveEpilogueFwdINS6_IJSA_SC_SB_EEES9_NS_10bfloat16_tESG_Li384ELb1ELb1ELb0ELb1EEENS1_36VarlenDynamicPersistentTileSchedulerILi192ELi128ELi384ELi128ELb0ELb1ELb1ELb1ELb0ELb1EEEEEEEEEvNT_6ParamsE --------------------------
	.section	.text._ZN7cutlass13device_kernelIN5flash11enable_sm90INS1_16FlashAttnFwdSm90INS1_25CollectiveMainloopFwdSm90ILi2EN4cute5tupleIJNS5_1CILi1EEES8_S8_EEENS6_IJNS7_ILi192EEENS7_ILi128EEENS7_ILi96EEEEEELi96ENS_12float_e4m3_tEfNS_4arch4Sm90ELb0ELb1ELb1ELb1ELb0ELb0ELb0ELb1ELb1ELb1ELb0ELb0EEENS1_21CollectiveEpilogueFwdINS6_IJSA_SC_SB_EEES9_NS_10bfloat16_tESG_Li384ELb1ELb1ELb0ELb1EEENS1_36VarlenDynamicPersistentTileSchedulerILi192ELi128ELi384ELi128ELb0ELb1ELb1ELb1ELb0ELb1EEEEEEEEEvNT_6ParamsE,"ax",@progbits
	.align	128
.text._ZN7cutlass13device_kernelIN5flash11enable_sm90INS1_16FlashAttnFwdSm90INS1_25CollectiveMainloopFwdSm90ILi2EN4cute5tupleIJNS5_1CILi1EEES8_S8_EEENS6_IJNS7_ILi192EEENS7_ILi128EEENS7_ILi96EEEEEELi96ENS_12float_e4m3_tEfNS_4arch4Sm90ELb0ELb1ELb1ELb1ELb0ELb0ELb0ELb1ELb1ELb1ELb0ELb0EEENS1_21CollectiveEpilogueFwdINS6_IJSA_SC_SB_EEES9_NS_10bfloat16_tESG_Li384ELb1ELb1ELb0ELb1EEENS1_36VarlenDynamicPersistentTileSchedulerILi192ELi128ELi384ELi128ELb0ELb1ELb1ELb1ELb0ELb1EEEEEEEEEvNT_6ParamsE:
        .type           _ZN7cutlass13device_kernelIN5flash11enable_sm90INS1_16FlashAttnFwdSm90INS1_25CollectiveMainloopFwdSm90ILi2EN4cute5tupleIJNS5_1CILi1EEES8_S8_EEENS6_IJNS7_ILi192EEENS7_ILi128EEENS7_ILi96EEEEEELi96ENS_12float_e4m3_tEfNS_4arch4Sm90ELb0ELb1ELb1ELb1ELb0ELb0ELb0ELb1ELb1ELb1ELb0ELb0EEENS1_21CollectiveEpilogueFwdINS6_IJSA_SC_SB_EEES9_NS_10bfloat16_tESG_Li384ELb1ELb1ELb0ELb1EEENS1_36VarlenDynamicPersistentTileSchedulerILi192ELi128ELi384ELi128ELb0ELb1ELb1ELb1ELb0ELb1EEEEEEEEEvNT_6ParamsE,@function
        .size           _ZN7cutlass13device_kernelIN5flash11enable_sm90INS1_16FlashAttnFwdSm90INS1_25CollectiveMainloopFwdSm90ILi2EN4cute5tupleIJNS5_1CILi1EEES8_S8_EEENS6_IJNS7_ILi192EEENS7_ILi128EEENS7_ILi96EEEEEELi96ENS_12float_e4m3_tEfNS_4arch4Sm90ELb0ELb1ELb1ELb1ELb0ELb0ELb0ELb1ELb1ELb1ELb0ELb0EEENS1_21CollectiveEpilogueFwdINS6_IJSA_SC_SB_EEES9_NS_10bfloat16_tESG_Li384ELb1ELb1ELb0ELb1EEENS1_36VarlenDynamicPersistentTileSchedulerILi192ELi128ELi384ELi128ELb0ELb1ELb1ELb1ELb0ELb1EEEEEEEEEvNT_6ParamsE,(.L_x_13 - _ZN7cutlass13device_kernelIN5flash11enable_sm90INS1_16FlashAttnFwdSm90INS1_25CollectiveMainloopFwdSm90ILi2EN4cute5tupleIJNS5_1CILi1EEES8_S8_EEENS6_IJNS7_ILi192EEENS7_ILi128EEENS7_ILi96EEEEEELi96ENS_12float_e4m3_tEfNS_4arch4Sm90ELb0ELb1ELb1ELb1ELb0ELb0ELb0ELb1ELb1ELb1ELb0ELb0EEENS1_21CollectiveEpilogueFwdINS6_IJSA_SC_SB_EEES9_NS_10bfloat16_tESG_Li384ELb1ELb1ELb0ELb1EEENS1_36VarlenDynamicPersistentTileSchedulerILi192ELi128ELi384ELi128ELb0ELb1ELb1ELb1ELb0ELb1EEEEEEEEEvNT_6ParamsE)
        .other          _ZN7cutlass13device_kernelIN5flash11enable_sm90INS1_16FlashAttnFwdSm90INS1_25CollectiveMainloopFwdSm90ILi2EN4cute5tupleIJNS5_1CILi1EEES8_S8_EEENS6_IJNS7_ILi192EEENS7_ILi128EEENS7_ILi96EEEEEELi96ENS_12float_e4m3_tEfNS_4arch4Sm90ELb0ELb1ELb1ELb1ELb0ELb0ELb0ELb1ELb1ELb1ELb0ELb0EEENS1_21CollectiveEpilogueFwdINS6_IJSA_SC_SB_EEES9_NS_10bfloat16_tESG_Li384ELb1ELb1ELb0ELb1EEENS1_36VarlenDynamicPersistentTileSchedulerILi192ELi128ELi384ELi128ELb0ELb1ELb1ELb1ELb0ELb1EEEEEEEEEvNT_6ParamsE,@"STO_CUDA_ENTRY STV_DEFAULT"
_ZN7cutlass13device_kernelIN5flash11enable_sm90INS1_16FlashAttnFwdSm90INS1_25CollectiveMainloopFwdSm90ILi2EN4cute5tupleIJNS5_1CILi1EEES8_S8_EEENS6_IJNS7_ILi192EEENS7_ILi128EEENS7_ILi96EEEEEELi96ENS_12float_e4m3_tEfNS_4arch4Sm90ELb0ELb1ELb1ELb1ELb0ELb0ELb0ELb1ELb1ELb1ELb0ELb0EEENS1_21CollectiveEpilogueFwdINS6_IJSA_SC_SB_EEES9_NS_10bfloat16_tESG_Li384ELb1ELb1ELb0ELb1EEENS1_36VarlenDynamicPersistentTileSchedulerILi192ELi128ELi384ELi128ELb0ELb1ELb1ELb1ELb0ELb1EEEEEEEEEvNT_6ParamsE:
[----:B------:R-:W-:Y:S01]  /*0000*/  LDC R1, c[0x0][0x37c] ;  /* 0x0000df00ff017b82 */ /* 0x000fe20000000800 */
[----:B------:R-:W-:Y:S05]  /*0010*/  EXIT ;  /* 0x000000000000794d */ /* 0x000fea0003800000 */
.L_x_4:
        /* <DEDUP_REMOVED lines=14> */
.L_x_13:


//--------------------- .text._ZN7cutlass13device_kernelIN5flash11enable_sm90INS1_16FlashAttnFwdSm90INS1_25CollectiveMainloopFwdSm90ILi2EN4cute5tupleIJNS5_1CILi1EEES8_S8_EEENS6_IJNS7_ILi192EEENS7_ILi128EEENS7_ILi96EEEEEELi96ENS_12float_e4m3_tEfNS_4arch4Sm90ELb0ELb1ELb1ELb1ELb0ELb1ELb0ELb1ELb1ELb1ELb0ELb0EEENS1_21CollectiveEpilogueFwdINS6_IJSA_SC_SB_EEES9_NS_10bfloat16_tESG_Li384ELb1ELb1ELb0ELb1EEENS1_36VarlenDynamicPersistentTileSchedulerILi192ELi128ELi384ELi128ELb0ELb1ELb1ELb1ELb0ELb1EEEEEEEEEvNT_6ParamsE --------------------------
	.section	.text._ZN7cutlass13device_kernelIN5flash11enable_sm90INS1_16FlashAttnFwdSm90INS1_25CollectiveMainloopFwdSm90ILi2EN4cute5tupleIJNS5_1CILi1EEES8_S8_EEENS6_IJNS7_ILi192EEENS7_ILi128EEENS7_ILi96EEEEEELi96ENS_12float_e4m3_tEfNS_4arch4Sm90ELb0ELb1ELb1ELb1ELb0ELb1ELb0ELb1ELb1ELb1ELb0ELb0EEENS1_21CollectiveEpilogueFwdINS6_IJSA_SC_SB_EEES9_NS_10bfloat16_tESG_Li384ELb1ELb1ELb0ELb1EEENS1_36VarlenDynamicPersistentTileSchedulerILi192ELi128ELi384ELi128ELb0ELb1ELb1ELb1ELb0ELb1EEEEEEEEEvNT_6ParamsE,"ax",@progbits
	.align	128
.text._ZN7cutlass13device_kernelIN5flash11enable_sm90INS1_16FlashAttnFwdSm90INS1_25CollectiveMainloopFwdSm90ILi2EN4cute5tupleIJNS5_1CILi1EEES8_S8_EEENS6_IJNS7_ILi192EEENS7_ILi128EEENS7_ILi96EEEEEELi96ENS_12float_e4m3_tEfNS_4arch4Sm90ELb0ELb1ELb1ELb1ELb0ELb1ELb0ELb1ELb1ELb1ELb0ELb0EEENS1_21CollectiveEpilogueFwdINS6_IJSA_SC_SB_EEES9_NS_10bfloat16_tESG_Li384ELb1ELb1ELb0ELb1EEENS1_36VarlenDynamicPersistentTileSchedulerILi192ELi128ELi384ELi128ELb0ELb1ELb1ELb1ELb0ELb1EEEEEEEEEvNT_6ParamsE:
        .type           _ZN7cutlass13device_kernelIN5flash11enable_sm90INS1_16FlashAttnFwdSm90INS1_25CollectiveMainloopFwdSm90ILi2EN4cute5tupleIJNS5_1CILi1EEES8_S8_EEENS6_IJNS7_ILi192EEENS7_ILi128EEENS7_ILi96EEEEEELi96ENS_12float_e4m3_tEfNS_4arch4Sm90ELb0ELb1ELb1ELb1ELb0ELb1ELb0ELb1ELb1ELb1ELb0ELb0EEENS1_21CollectiveEpilogueFwdINS6_IJSA_SC_SB_EEES9_NS_10bfloat16_tESG_Li384ELb1ELb1ELb0ELb1EEENS1_36VarlenDynamicPersistentTileSchedulerILi192ELi128ELi384ELi128ELb0ELb1ELb1ELb1ELb0ELb1EEEEEEEEEvNT_6ParamsE,@function
        .size           _ZN7cutlass13device_kernelIN5flash11enable_sm90INS1_16FlashAttnFwdSm90INS1_25CollectiveMainloopFwdSm90ILi2EN4cute5tupleIJNS5_1CILi1EEES8_S8_EEENS6_IJNS7_ILi192EEENS7_ILi128EEENS7_ILi96EEEEEELi96ENS_12float_e4m3_tEfNS_4arch4Sm90ELb0ELb1ELb1ELb1ELb0ELb1ELb0ELb1ELb1ELb1ELb0ELb0EEENS1_21CollectiveEpilogueFwdINS6_IJSA_SC_SB_EEES9_NS_10bfloat16_tESG_Li384ELb1ELb1ELb0ELb1EEENS1_36VarlenDynamicPersistentTileSchedulerILi192ELi128ELi384ELi128ELb0ELb1ELb1ELb1ELb0ELb1EEEEEEEEEvNT_6ParamsE,(.L_x_14 - _ZN7cutlass13device_kernelIN5flash11enable_sm90INS1_16FlashAttnFwdSm90INS1_25CollectiveMainloopFwdSm90ILi2EN4cute5tupleIJNS5_1CILi1EEES8_S8_EEENS6_IJNS7_ILi192EEENS7_ILi128EEENS7_ILi96EEEEEELi96ENS_12float_e4m3_tEfNS_4arch4Sm90ELb0ELb1ELb1ELb1ELb0ELb1ELb0ELb1ELb1ELb1ELb0ELb0EEENS1_21CollectiveEpilogueFwdINS6_IJSA_SC_SB_EEES9_NS_10bfloat16_tESG_Li384ELb1ELb1ELb0ELb1EEENS1_36VarlenDynamicPersistentTileSchedulerILi192ELi128ELi384ELi128ELb0ELb1ELb1ELb1ELb0ELb1EEEEEEEEEvNT_6ParamsE)
        .other          _ZN7cutlass13device_kernelIN5flash11enable_sm90INS1_16FlashAttnFwdSm90INS1_25CollectiveMainloopFwdSm90ILi2EN4cute5tupleIJNS5_1CILi1EEES8_S8_EEENS6_IJNS7_ILi192EEENS7_ILi128EEENS7_ILi96EEEEEELi96ENS_12float_e4m3_tEfNS_4arch4Sm90ELb0ELb1ELb1ELb1ELb0ELb1ELb0ELb1ELb1ELb1ELb0ELb0EEENS1_21CollectiveEpilogueFwdINS6_IJSA_SC_SB_EEES9_NS_10bfloat16_tESG_Li384ELb1ELb1ELb0ELb1EEENS1_36VarlenDynamicPersistentTileSchedulerILi192ELi128ELi384ELi128ELb0ELb1ELb1ELb1ELb0ELb1EEEEEEEEEvNT_6ParamsE,@"STO_CUDA_ENTRY STV_DEFAULT"
_ZN7cutlass13device_kernelIN5flash11enable_sm90INS1_16FlashAttnFwdSm90INS1_25CollectiveMainloopFwdSm90ILi2EN4cute5tupleIJNS5_1CILi1EEES8_S8_EEENS6_IJNS7_ILi192EEENS7_ILi128EEENS7_ILi96EEEEEELi96ENS_12float_e4m3_tEfNS_4arch4Sm90ELb0ELb1ELb1ELb1ELb0ELb1ELb0ELb1ELb1ELb1ELb0ELb0EEENS1_21CollectiveEpilogueFwdINS6_IJSA_SC_SB_EEES9_NS_10bfloat16_tESG_Li384ELb1ELb1ELb0ELb1EEENS1_36VarlenDynamicPersistentTileSchedulerILi192ELi128ELi384ELi128ELb0ELb1ELb1ELb1ELb0ELb1EEEEEEEEEvNT_6ParamsE:
[----:B------:R-:W-:Y:S01]  /*0000*/  LDC R1, c[0x0][0x37c] ;  /* 0x0000df00ff017b82 */ /* 0x000fe20000000800 */
[----:B------:R-:W-:Y:S05]  /*0010*/  EXIT ;  /* 0x000000000000794d */ /* 0x000fea0003800000 */
.L_x_5:
        /* <DEDUP_REMOVED lines=14> */
.L_x_14:


//--------------------- .text._ZN7cutlass13device_kernelIN5flash11enable_sm90INS1_16FlashAttnFwdSm90INS1_25CollectiveMainloopFwdSm90ILi2EN4cute5tupleIJNS5_1CILi1EEES8_S8_EEENS6_IJNS7_ILi192EEENS7_ILi128EEENS7_ILi96EEEEEELi96ENS_12float_e4m3_tEfNS_4arch4Sm90ELb1ELb0ELb1ELb0ELb0ELb0ELb0ELb1ELb1ELb1ELb0ELb0EEENS1_21CollectiveEpilogueFwdINS6_IJSA_SC_SB_EEES9_NS_10bfloat16_tESG_Li384ELb0ELb1ELb0ELb1EEENS1_30DynamicPersistentTileSchedulerILi384ELi128ELb0ELb1ELb1EEEEEEEEEvNT_6ParamsE --------------------------
	.section	.text._ZN7cutlass13device_kernelIN5flash11enable_sm90INS1_16FlashAttnFwdSm90INS1_25CollectiveMainloopFwdSm90ILi2EN4cute5tupleIJNS5_1CILi1EEES8_S8_EEENS6_IJNS7_ILi192EEENS7_ILi128EEENS7_ILi96EEEEEELi96ENS_12float_e4m3_tEfNS_4arch4Sm90ELb1ELb0ELb1ELb0ELb0ELb0ELb0ELb1ELb1ELb1ELb0ELb0EEENS1_21CollectiveEpilogueFwdINS6_IJSA_SC_SB_EEES9_NS_10bfloat16_tESG_Li384ELb0ELb1ELb0ELb1EEENS1_30DynamicPersistentTileSchedulerILi384ELi128ELb0ELb1ELb1EEEEEEEEEvNT_6ParamsE,"ax",@progbits
	.align	128
.text._ZN7cutlass13device_kernelIN5flash11enable_sm90INS1_16FlashAttnFwdSm90INS1_25CollectiveMainloopFwdSm90ILi2EN4cute5tupleIJNS5_1CILi1EEES8_S8_EEENS6_IJNS7_ILi192EEENS7_ILi128EEENS7_ILi96EEEEEELi96ENS_12float_e4m3_tEfNS_4arch4Sm90ELb1ELb0ELb1ELb0ELb0ELb0ELb0ELb1ELb1ELb1ELb0ELb0EEENS1_21CollectiveEpilogueFwdINS6_IJSA_SC_SB_EEES9_NS_10bfloat16_tESG_Li384ELb0ELb1ELb0ELb1EEENS1_30DynamicPersistentTileSchedulerILi384ELi128ELb0ELb1ELb1EEEEEEEEEvNT_6ParamsE:
        .type           _ZN7cutlass13device_kernelIN5flash11enable_sm90INS1_16FlashAttnFwdSm90INS1_25CollectiveMainloopFwdSm90ILi2EN4cute5tupleIJNS5_1CILi1EEES8_S8_EEENS6_IJNS7_ILi192EEENS7_ILi128EEENS7_ILi96EEEEEELi96ENS_12float_e4m3_tEfNS_4arch4Sm90ELb1ELb0ELb1ELb0ELb0ELb0ELb0ELb1ELb1ELb1ELb0ELb0EEENS1_21CollectiveEpilogueFwdINS6_IJSA_SC_SB_EEES9_NS_10bfloat16_tESG_Li384ELb0ELb1ELb0ELb1EEENS1_30DynamicPersistentTileSchedulerILi384ELi128ELb0ELb1ELb1EEEEEEEEEvNT_6ParamsE,@function
        .size           _ZN7cutlass13device_kernelIN5flash11enable_sm90INS1_16FlashAttnFwdSm90INS1_25CollectiveMainloopFwdSm90ILi2EN4cute5tupleIJNS5_1CILi1EEES8_S8_EEENS6_IJNS7_ILi192EEENS7_ILi128EEENS7_ILi96EEEEEELi96ENS_12float_e4m3_tEfNS_4arch4Sm90ELb1ELb0ELb1ELb0ELb0ELb0ELb0ELb1ELb1ELb1ELb0ELb0EEENS1_21CollectiveEpilogueFwdINS6_IJSA_SC_SB_EEES9_NS_10bfloat16_tESG_Li384ELb0ELb1ELb0ELb1EEENS1_30DynamicPersistentTileSchedulerILi384ELi128ELb0ELb1ELb1EEEEEEEEEvNT_6ParamsE,(.L_x_15 - _ZN7cutlass13device_kernelIN5flash11enable_sm90INS1_16FlashAttnFwdSm90INS1_25CollectiveMainloopFwdSm90ILi2EN4cute5tupleIJNS5_1CILi1EEES8_S8_EEENS6_IJNS7_ILi192EEENS7_ILi128EEENS7_ILi96EEEEEELi96ENS_12float_e4m3_tEfNS_4arch4Sm90ELb1ELb0ELb1ELb0ELb0ELb0ELb0ELb1ELb1ELb1ELb0ELb0EEENS1_21CollectiveEpilogueFwdINS6_IJSA_SC_SB_EEES9_NS_10bfloat16_tESG_Li384ELb0ELb1ELb0ELb1EEENS1_30DynamicPersistentTileSchedulerILi384ELi128ELb0ELb1ELb1EEEEEEEEEvNT_6ParamsE)
        .other          _ZN7cutlass13device_kernelIN5flash11enable_sm90INS1_16FlashAttnFwdSm90INS1_25CollectiveMainloopFwdSm90ILi2EN4cute5tupleIJNS5_1CILi1EEES8_S8_EEENS6_IJNS7_ILi192EEENS7_ILi128EEENS7_ILi96EEEEEELi96ENS_12float_e4m3_tEfNS_4arch4Sm90ELb1ELb0ELb1ELb0ELb0ELb0ELb0ELb1ELb1ELb1ELb0ELb0EEENS1_21CollectiveEpilogueFwdINS6_IJSA_SC_SB_EEES9_NS_10bfloat16_tESG_Li384ELb0ELb1ELb0ELb1EEENS1_30DynamicPersistentTileSchedulerILi384ELi128ELb0ELb1ELb1EEEEEEEEEvNT_6ParamsE,@"STO_CUDA_ENTRY STV_DEFAULT"
_ZN7cutlass13device_kernelIN5flash11enable_sm90INS1_16FlashAttnFwdSm90INS1_25CollectiveMainloopFwdSm90ILi2EN4cute5tupleIJNS5_1CILi1EEES8_S8_EEENS6_IJNS7_ILi192EEENS7_ILi128EEENS7_ILi96EEEEEELi96ENS_12float_e4m3_tEfNS_4arch4Sm90ELb1ELb0ELb1ELb0ELb0ELb0ELb0ELb1ELb1ELb1ELb0ELb0EEENS1_21CollectiveEpilogueFwdINS6_IJSA_SC_SB_EEES9_NS_10bfloat16_tESG_Li384ELb0ELb1ELb0ELb1EEENS1_30DynamicPersistentTileSchedulerILi384ELi128ELb0ELb1ELb1EEEEEEEEEvNT_6ParamsE:
[----:B------:R-:W-:Y:S01]  /*0000*/  LDC R1, c[0x0][0x37c] ;  /* 0x0000df00ff017b82 */ /* 0x000fe20000000800 */
[----:B------:R-:W-:Y:S05]  /*0010*/  EXIT ;  /* 0x000000000000794d */ /* 0x000fea0003800000 */
.L_x_6:
        /* <DEDUP_REMOVED lines=14> */
.L_x_15:


//--------------------- .text._ZN7cutlass13device_kernelIN5flash11enable_sm90INS1_16FlashAttnFwdSm90INS1_25CollectiveMainloopFwdSm90ILi2EN4cute5tupleIJNS5_1CILi1EEES8_S8_EEENS6_IJNS7_ILi192EEENS7_ILi128EEENS7_ILi96EEEEEELi96ENS_12float_e4m3_tEfNS_4arch4Sm90ELb1ELb0ELb1ELb1ELb0ELb0ELb0ELb1ELb1ELb1ELb0ELb0EEENS1_21CollectiveEpilogueFwdINS6_IJSA_SC_SB_EEES9_NS_10bfloat16_tESG_Li384ELb1ELb1ELb0ELb1EEENS1_36VarlenDynamicPersistentTileSchedulerILi192ELi128ELi384ELi128ELb0ELb1ELb1ELb1ELb1ELb1EEEEEEEEEvNT_6ParamsE --------------------------
	.section	.text._ZN7cutlass13device_kernelIN5flash11enable_sm90INS1_16FlashAttnFwdSm90INS1_25CollectiveMainloopFwdSm90ILi2EN4cute5tupleIJNS5_1CILi1EEES8_S8_EEENS6_IJNS7_ILi192EEENS7_ILi128EEENS7_ILi96EEEEEELi96ENS_12float_e4m3_tEfNS_4arch4Sm90ELb1ELb0ELb1ELb1ELb0ELb0ELb0ELb1ELb1ELb1ELb0ELb0EEENS1_21CollectiveEpilogueFwdINS6_IJSA_SC_SB_EEES9_NS_10bfloat16_tESG_Li384ELb1ELb1ELb0ELb1EEENS1_36VarlenDynamicPersistentTileSchedulerILi192ELi128ELi384ELi128ELb0ELb1ELb1ELb1ELb1ELb1EEEEEEEEEvNT_6ParamsE,"ax",@progbits
	.align	128
.text._ZN7cutlass13device_kernelIN5flash11enable_sm90INS1_16FlashAttnFwdSm90INS1_25CollectiveMainloopFwdSm90ILi2EN4cute5tupleIJNS5_1CILi1EEES8_S8_EEENS6_IJNS7_ILi192EEENS7_ILi128EEENS7_ILi96EEEEEELi96ENS_12float_e4m3_tEfNS_4arch4Sm90ELb1ELb0ELb1ELb1ELb0ELb0ELb0ELb1ELb1ELb1ELb0ELb0EEENS1_21CollectiveEpilogueFwdINS6_IJSA_SC_SB_EEES9_NS_10bfloat16_tESG_Li384ELb1ELb1ELb0ELb1EEENS1_36VarlenDynamicPersistentTileSchedulerILi192ELi128ELi384ELi128ELb0ELb1ELb1ELb1ELb1ELb1EEEEEEEEEvNT_6ParamsE:
        .type           _ZN7cutlass13device_kernelIN5flash11enable_sm90INS1_16FlashAttnFwdSm90INS1_25CollectiveMainloopFwdSm90ILi2EN4cute5tupleIJNS5_1CILi1EEES8_S8_EEENS6_IJNS7_ILi192EEENS7_ILi128EEENS7_ILi96EEEEEELi96ENS_12float_e4m3_tEfNS_4arch4Sm90ELb1ELb0ELb1ELb1ELb0ELb0ELb0ELb1ELb1ELb1ELb0ELb0EEENS1_21CollectiveEpilogueFwdINS6_IJSA_SC_SB_EEES9_NS_10bfloat16_tESG_Li384ELb1ELb1ELb0ELb1EEENS1_36VarlenDynamicPersistentTileSchedulerILi192ELi128ELi384ELi128ELb0ELb1ELb1ELb1ELb1ELb1EEEEEEEEEvNT_6ParamsE,@function
        .size           _ZN7cutlass13device_kernelIN5flash11enable_sm90INS1_16FlashAttnFwdSm90INS1_25CollectiveMainloopFwdSm90ILi2EN4cute5tupleIJNS5_1CILi1EEES8_S8_EEENS6_IJNS7_ILi192EEENS7_ILi128EEENS7_ILi96EEEEEELi96ENS_12float_e4m3_tEfNS_4arch4Sm90ELb1ELb0ELb1ELb1ELb0ELb0ELb0ELb1ELb1ELb1ELb0ELb0EEENS1_21CollectiveEpilogueFwdINS6_IJSA_SC_SB_EEES9_NS_10bfloat16_tESG_Li384ELb1ELb1ELb0ELb1EEENS1_36VarlenDynamicPersistentTileSchedulerILi192ELi128ELi384ELi128ELb0ELb1ELb1ELb1ELb1ELb1EEEEEEEEEvNT_6ParamsE,(.L_x_16 - _ZN7cutlass13device_kernelIN5flash11enable_sm90INS1_16FlashAttnFwdSm90INS1_25CollectiveMainloopFwdSm90ILi2EN4cute5tupleIJNS5_1CILi1EEES8_S8_EEENS6_IJNS7_ILi192EEENS7_ILi128EEENS7_ILi96EEEEEELi96ENS_12float_e4m3_tEfNS_4arch4Sm90ELb1ELb0ELb1ELb1ELb0ELb0ELb0ELb1ELb1ELb1ELb0ELb0EEENS1_21CollectiveEpilogueFwdINS6_IJSA_SC_SB_EEES9_NS_10bfloat16_tESG_Li384ELb1ELb1ELb0ELb1EEENS1_36VarlenDynamicPersistentTileSchedulerILi192ELi128ELi384ELi128ELb0ELb1ELb1ELb1ELb1ELb1EEEEEEEEEvNT_6ParamsE)
        .other          _ZN7cutlass13device_kernelIN5flash11enable_sm90INS1_16FlashAttnFwdSm90INS1_25CollectiveMainloopFwdSm90ILi2EN4cute5tupleIJNS5_1CILi1EEES8_S8_EEENS6_IJNS7_ILi192EEENS7_ILi128EEENS7_ILi96EEEEEELi96ENS_12float_e4m3_tEfNS_4arch4Sm90ELb1ELb0ELb1ELb1ELb0ELb0ELb0ELb1ELb1ELb1ELb0ELb0EEENS1_21CollectiveEpilogueFwdINS6_IJSA_SC_SB_EEES9_NS_10bfloat16_tESG_Li384ELb1ELb1ELb0ELb1EEENS1_36VarlenDynamicPersistentTileSchedulerILi192ELi128ELi384ELi128ELb0ELb1ELb1ELb1ELb1ELb1EEEEEEEEEvNT_6ParamsE,@"STO_CUDA_ENTRY STV_DEFAULT"
_ZN7cutlass13device_kernelIN5flash11enable_sm90INS1_16FlashAttnFwdSm90INS1_25CollectiveMainloopFwdSm90ILi2EN4cute5tupleIJNS5_1CILi1EEES8_S8_EEENS6_IJNS7_ILi192EEENS7_ILi128EEENS7_ILi96EEEEEELi96ENS_12float_e4m3_tEfNS_4arch4Sm90ELb1ELb0ELb1ELb1ELb0ELb0ELb0ELb1ELb1ELb1ELb0ELb0EEENS1_21CollectiveEpilogueFwdINS6_IJSA_SC_SB_EEES9_NS_10bfloat16_tESG_Li384ELb1ELb1ELb0ELb1EEENS1_36VarlenDynamicPersistentTileSchedulerILi192ELi128ELi384ELi128ELb0ELb1ELb1ELb1ELb1ELb1EEEEEEEEEvNT_6ParamsE:
[----:B------:R-:W-:Y:S01]  /*0000*/  LDC R1, c[0x0][0x37c] ;  /* 0x0000df00ff017b82 */ /* 0x000fe20000000800 */
[----:B------:R-:W-:Y:S05]  /*0010*/  EXIT ;  /* 0x000000000000794d */ /* 0x000fea0003800000 */
.L_x_7:
        /* <DEDUP_REMOVED lines=14> */
.L_x_16:


//--------------------- .text._ZN7cutlass13device_kernelIN5flash11enable_sm90INS1_16FlashAttnFwdSm90INS1_25CollectiveMainloopFwdSm90ILi2EN4cute5tupleIJNS5_1CILi1EEES8_S8_EEENS6_IJNS7_ILi192EEENS7_ILi128EEENS7_ILi96EEEEEELi96ENS_12float_e4m3_tEfNS_4arch4Sm90ELb1ELb0ELb1ELb1ELb0ELb1ELb0ELb1ELb1ELb1ELb0ELb0EEENS1_21CollectiveEpilogueFwdINS6_IJSA_SC_SB_EEES9_NS_10bfloat16_tESG_Li384ELb1ELb1ELb0ELb1EEENS1_36VarlenDynamicPersistentTileSchedulerILi192ELi128ELi384ELi128ELb0ELb1ELb1ELb1ELb1ELb1EEEEEEEEEvNT_6ParamsE --------------------------
	.section	.text._ZN7cutlass13device_kernelIN5flash11enable_sm90INS1_16FlashAttnFwdSm90INS1_25CollectiveMainloopFwdSm90ILi2EN4cute5tupleIJNS5_1CILi1EEES8_S8_EEENS6_IJNS7_ILi192EEENS7_ILi128EEENS7_ILi96EEEEEELi96ENS_12float_e4m3_tEfNS_4arch4Sm90ELb1ELb0ELb1ELb1ELb0ELb1ELb0ELb1ELb1ELb1ELb0ELb0EEENS1_21CollectiveEpilogueFwdINS6_IJSA_SC_SB_EEES9_NS_10bfloat16_tESG_Li384ELb1ELb1ELb0ELb1EEENS1_36VarlenDynamicPersistentTileSchedulerILi192ELi128ELi384ELi128ELb0ELb1ELb1ELb1ELb1ELb1EEEEEEEEEvNT_6ParamsE,"ax",@progbits
	.align	128
.text._ZN7cutlass13device_kernelIN5flash11enable_sm90INS1_16FlashAttnFwdSm90INS1_25CollectiveMainloopFwdSm90ILi2EN4cute5tupleIJNS5_1CILi1EEES8_S8_EEENS6_IJNS7_ILi192EEENS7_ILi128EEENS7_ILi96EEEEEELi96ENS_12float_e4m3_tEfNS_4arch4Sm90ELb1ELb0ELb1ELb1ELb0ELb1ELb0ELb1ELb1ELb1ELb0ELb0EEENS1_21CollectiveEpilogueFwdINS6_IJSA_SC_SB_EEES9_NS_10bfloat16_tESG_Li384ELb1ELb1ELb0ELb1EEENS1_36VarlenDynamicPersistentTileSchedulerILi192ELi128ELi384ELi128ELb0ELb1ELb1ELb1ELb1ELb1EEEEEEEEEvNT_6ParamsE:
        .type           _ZN7cutlass13device_kernelIN5flash11enable_sm90INS1_16FlashAttnFwdSm90INS1_25CollectiveMainloopFwdSm90ILi2EN4cute5tupleIJNS5_1CILi1EEES8_S8_EEENS6_IJNS7_ILi192EEENS7_ILi128EEENS7_ILi96EEEEEELi96ENS_12float_e4m3_tEfNS_4arch4Sm90ELb1ELb0ELb1ELb1ELb0ELb1ELb0ELb1ELb1ELb1ELb0ELb0EEENS1_21CollectiveEpilogueFwdINS6_IJSA_SC_SB_EEES9_NS_10bfloat16_tESG_Li384ELb1ELb1ELb0ELb1EEENS1_36VarlenDynamicPersistentTileSchedulerILi192ELi128ELi384ELi128ELb0ELb1ELb1ELb1ELb1ELb1EEEEEEEEEvNT_6ParamsE,@function
        .size           _ZN7cutlass13device_kernelIN5flash11enable_sm90INS1_16FlashAttnFwdSm90INS1_25CollectiveMainloopFwdSm90ILi2EN4cute5tupleIJNS5_1CILi1EEES8_S8_EEENS6_IJNS7_ILi192EEENS7_ILi128EEENS7_ILi96EEEEEELi96ENS_12float_e4m3_tEfNS_4arch4Sm90ELb1ELb0ELb1ELb1ELb0ELb1ELb0ELb1ELb1ELb1ELb0ELb0EEENS1_21CollectiveEpilogueFwdINS6_IJSA_SC_SB_EEES9_NS_10bfloat16_tESG_Li384ELb1ELb1ELb0ELb1EEENS1_36VarlenDynamicPersistentTileSchedulerILi192ELi128ELi384ELi128ELb0ELb1ELb1ELb1ELb1ELb1EEEEEEEEEvNT_6ParamsE,(.L_x_17 - _ZN7cutlass13device_kernelIN5flash11enable_sm90INS1_16FlashAttnFwdSm90INS1_25CollectiveMainloopFwdSm90ILi2EN4cute5tupleIJNS5_1CILi1EEES8_S8_EEENS6_IJNS7_ILi192EEENS7_ILi128EEENS7_ILi96EEEEEELi96ENS_12float_e4m3_tEfNS_4arch4Sm90ELb1ELb0ELb1ELb1ELb0ELb1ELb0ELb1ELb1ELb1ELb0ELb0EEENS1_21CollectiveEpilogueFwdINS6_IJSA_SC_SB_EEES9_NS_10bfloat16_tESG_Li384ELb1ELb1ELb0ELb1EEENS1_36VarlenDynamicPersistentTileSchedulerILi192ELi128ELi384ELi128ELb0ELb1ELb1ELb1ELb1ELb1EEEEEEEEEvNT_6ParamsE)
        .other          _ZN7cutlass13device_kernelIN5flash11enable_sm90INS1_16FlashAttnFwdSm90INS1_25CollectiveMainloopFwdSm90ILi2EN4cute5tupleIJNS5_1CILi1EEES8_S8_EEENS6_IJNS7_ILi192EEENS7_ILi128EEENS7_ILi96EEEEEELi96ENS_12float_e4m3_tEfNS_4arch4Sm90ELb1ELb0ELb1ELb1ELb0ELb1ELb0ELb1ELb1ELb1ELb0ELb0EEENS1_21CollectiveEpilogueFwdINS6_IJSA_SC_SB_EEES9_NS_10bfloat16_tESG_Li384ELb1ELb1ELb0ELb1EEENS1_36VarlenDynamicPersistentTileSchedulerILi192ELi128ELi384ELi128ELb0ELb1ELb1ELb1ELb1ELb1EEEEEEEEEvNT_6ParamsE,@"STO_CUDA_ENTRY STV_DEFAULT"
_ZN7cutlass13device_kernelIN5flash11enable_sm90INS1_16FlashAttnFwdSm90INS1_25CollectiveMainloopFwdSm90ILi2EN4cute5tupleIJNS5_1CILi1EEES8_S8_EEENS6_IJNS7_ILi192EEENS7_ILi128EEENS7_ILi96EEEEEELi96ENS_12float_e4m3_tEfNS_4arch4Sm90ELb1ELb0ELb1ELb1ELb0ELb1ELb0ELb1ELb1ELb1ELb0ELb0EEENS1_21CollectiveEpilogueFwdINS6_IJSA_SC_SB_EEES9_NS_10bfloat16_tESG_Li384ELb1ELb1ELb0ELb1EEENS1_36VarlenDynamicPersistentTileSchedulerILi192ELi128ELi384ELi128ELb0ELb1ELb1ELb1ELb1ELb1EEEEEEEEEvNT_6ParamsE:
[----:B------:R-:W-:Y:S01]  /*0000*/  LDC R1, c[0x0][0x37c] ;  /* 0x0000df00ff017b82 */ /* 0x000fe20000000800 */
[----:B------:R-:W-:Y:S05]  /*0010*/  EXIT ;  /* 0x000000000000794d */ /* 0x000fea0003800000 */
.L_x_8:
        /* <DEDUP_REMOVED lines=14> */
.L_x_17:


//--------------------- .nv.shared.reserved.0     --------------------------
	.section	.nv.shared.reserved.0,"aw",@nobits
	.weak		__nv_reservedSMEM_offset_0_alias
	.size		__nv_reservedSMEM_offset_0_alias, 0, 64
	.other		__nv_reservedSMEM_offset_0_alias,@"STO_CUDA_RESERVED_SHARED STV_DEFAULT"
__nv_reservedSMEM_offset_0_alias:
	.zero		0
	.zero		64


//--------------------- .nv.global                --------------------------
	.section	.nv.global,"aw",@nobits
.nv.global:
	.type		_ZN81_INTERNAL_8b9486a0_45_flash_fwd_hdim96_e4m3_softcap_packgqa_sm90_cu_744032ad_36034cute1_E,@object
	.size		_ZN81_INTERNAL_8b9486a0_45_flash_fwd_hdim96_e4m3_softcap_packgqa_sm90_cu_744032ad_36034cute1_E,(_ZN81_INTERNAL_8b9486a0_45_flash_fwd_hdim96_e4m3_softcap_packgqa_sm90_cu_744032ad_36034cuda3std3__45__cpo6cbeginE - _ZN81_INTERNAL_8b9486a0_45_flash_fwd_hdim96_e4m3_softcap_packgqa_sm90_cu_744032ad_36034cute1_E)
_ZN81_INTERNAL_8b9486a0_45_flash_fwd_hdim96_e4m3_softcap_packgqa_sm90_cu_744032ad_36034cute1_E:
	.zero		1
	.type		_ZN81_INTERNAL_8b9486a0_45_flash_fwd_hdim96_e4m3_softcap_packgqa_sm90_cu_744032ad_36034cuda3std3__45__cpo6cbeginE,@object
	.size		_ZN81_INTERNAL_8b9486a0_45_flash_fwd_hdim96_e4m3_softcap_packgqa_sm90_cu_744032ad_36034cuda3std3__45__cpo6cbeginE,(_ZN81_INTERNAL_8b9486a0_45_flash_fwd_hdim96_e4m3_softcap_packgqa_sm90_cu_744032ad_36034cuda3std3__48in_placeE - _ZN81_INTERNAL_8b9486a0_45_flash_fwd_hdim96_e4m3_softcap_packgqa_sm90_cu_744032ad_36034cuda3std3__45__cpo6cbeginE)
_ZN81_INTERNAL_8b9486a0_45_flash_fwd_hdim96_e4m3_softcap_packgqa_sm90_cu_744032ad_36034cuda3std3__45__cpo6cbeginE:
	.zero		1
	.type		_ZN81_INTERNAL_8b9486a0_45_flash_fwd_hdim96_e4m3_softcap_packgqa_sm90_cu_744032ad_36034cuda3std3__48in_placeE,@object
	.size		_ZN81_INTERNAL_8b9486a0_45_flash_fwd_hdim96_e4m3_softcap_packgqa_sm90_cu_744032ad_36034cuda3std3__48in_placeE,(_ZN81_INTERNAL_8b9486a0_45_flash_fwd_hdim96_e4m3_softcap_packgqa_sm90_cu_744032ad_36034cuda3std6ranges3__45__cpo9iter_moveE - _ZN81_INTERNAL_8b9486a0_45_flash_fwd_hdim96_e4m3_softcap_packgqa_sm90_cu_744032ad_36034cuda3std3__48in_placeE)
_ZN81_INTERNAL_8b9486a0_45_flash_fwd_hdim96_e4m3_softcap_packgqa_sm90_cu_744032ad_36034cuda3std3__48in_placeE:
	.zero		1
	.type		_ZN81_INTERNAL_8b9486a0_45_flash_fwd_hdim96_e4m3_softcap_packgqa_sm90_cu_744032ad_36034cuda3std6ranges3__45__cpo9iter_moveE,@object
	.size		_ZN81_INTERNAL_8b9486a0_45_flash_fwd_hdim96_e4m3_softcap_packgqa_sm90_cu_744032ad_36034cuda3std6ranges3__45__cpo9iter_moveE,(_ZN81_INTERNAL_8b9486a0_45_flash_fwd_hdim96_e4m3_softcap_packgqa_sm90_cu_744032ad_36034cuda3std3__45__cpo5beginE - _ZN81_INTERNAL_8b9486a0_45_flash_fwd_hdim96_e4m3_softcap_packgqa_sm90_cu_744032ad_36034cuda3std6ranges3__45__cpo9iter_moveE)
_ZN81_INTERNAL_8b9486a0_45_flash_fwd_hdim96_e4m3_softcap_packgqa_sm90_cu_744032ad_36034cuda3std6ranges3__45__cpo9iter_moveE:
	.zero		1
	.type		_ZN81_INTERNAL_8b9486a0_45_flash_fwd_hdim96_e4m3_softcap_packgqa_sm90_cu_744032ad_36034cuda3std3__45__cpo5beginE,@object
	.size		_ZN81_INTERNAL_8b9486a0_45_flash_fwd_hdim96_e4m3_softcap_packgqa_sm90_cu_744032ad_36034cuda3std3__45__cpo5beginE,(_ZN81_INTERNAL_8b9486a0_45_flash_fwd_hdim96_e4m3_softcap_packgqa_sm90_cu_744032ad_36034cuda3std3__483_GLOBAL__N__8b9486a0_45_flash_fwd_hdim96_e4m3_softcap_packgqa_sm90_cu_744032ad_36036ignoreE - _ZN81_INTERNAL_8b9486a0_45_flash_fwd_hdim96_e4m3_softcap_packgqa_sm90_cu_744032ad_36034cuda3std3__45__cpo5beginE)
_ZN81_INTERNAL_8b9486a0_45_flash_fwd_hdim96_e4m3_softcap_packgqa_sm90_cu_744032ad_36034cuda3std3__45__cpo5beginE:
	.zero		1
	.type		_ZN81_INTERNAL_8b9486a0_45_flash_fwd_hdim96_e4m3_softcap_packgqa_sm90_cu_744032ad_36034cuda3std3__483_GLOBAL__N__8b9486a0_45_flash_fwd_hdim96_e4m3_softcap_packgqa_sm90_cu_744032ad_36036ignoreE,@object
	.size		_ZN81_INTERNAL_8b9486a0_45_flash_fwd_hdim96_e4m3_softcap_packgqa_sm90_cu_744032ad_36034cuda3std3__483_GLOBAL__N__8b9486a0_45_flash_fwd_hdim96_e4m3_softcap_packgqa_sm90_cu_744032ad_36036ignoreE,(_ZN81_INTERNAL_8b9486a0_45_flash_fwd_hdim96_e4m3_softcap_packgqa_sm90_cu_744032ad_36034cute7productE - _ZN81_INTERNAL_8b9486a0_45_flash_fwd_hdim96_e4m3_softcap_packgqa_sm90_cu_744032ad_36034cuda3std3__483_GLOBAL__N__8b9486a0_45_flash_fwd_hdim96_e4m3_softcap_packgqa_sm90_cu_744032ad_36036ignoreE)
_ZN81_INTERNAL_8b9486a0_45_flash_fwd_hdim96_e4m3_softcap_packgqa_sm90_cu_744032ad_36034cuda3std3__483_GLOBAL__N__8b9486a0_45_flash_fwd_hdim96_e4m3_softcap_packgqa_sm90_cu_744032ad_36036ignoreE:
	.zero		1
	.type		_ZN81_INTERNAL_8b9486a0_45_flash_fwd_hdim96_e4m3_softcap_packgqa_sm90_cu_744032ad_36034cute7productE,@object
	.size		_ZN81_INTERNAL_8b9486a0_45_flash_fwd_hdim96_e4m3_softcap_packgqa_sm90_cu_744032ad_36034cute7productE,(_ZN81_INTERNAL_8b9486a0_45_flash_fwd_hdim96_e4m3_softcap_packgqa_sm90_cu_744032ad_36034cuda3std3__45__cpo3endE - _ZN81_INTERNAL_8b9486a0_45_flash_fwd_hdim96_e4m3_softcap_packgqa_sm90_cu_744032ad_36034cute7productE)
_ZN81_INTERNAL_8b9486a0_45_flash_fwd_hdim96_e4m3_softcap_packgqa_sm90_cu_744032ad_36034cute7productE:
	.zero		1
	.type		_ZN81_INTERNAL_8b9486a0_45_flash_fwd_hdim96_e4m3_softcap_packgqa_sm90_cu_744032ad_36034cuda3std3__45__cpo3endE,@object
	.size		_ZN81_INTERNAL_8b9486a0_45_flash_fwd_hdim96_e4m3_softcap_packgqa_sm90_cu_744032ad_36034cuda3std3__45__cpo3endE,(_ZN81_INTERNAL_8b9486a0_45_flash_fwd_hdim96_e4m3_softcap_packgqa_sm90_cu_744032ad_36034cuda3std3__419piecewise_constructE - _ZN81_INTERNAL_8b9486a0_45_flash_fwd_hdim96_e4m3_softcap_packgqa_sm90_cu_744032ad_36034cuda3std3__45__cpo3endE)
_ZN81_INTERNAL_8b9486a0_45_flash_fwd_hdim96_e4m3_softcap_packgqa_sm90_cu_744032ad_36034cuda3std3__45__cpo3endE:
	.zero		1
	.type		_ZN81_INTERNAL_8b9486a0_45_flash_fwd_hdim96_e4m3_softcap_packgqa_sm90_cu_744032ad_36034cuda3std3__419piecewise_constructE,@object
	.size		_ZN81_INTERNAL_8b9486a0_45_flash_fwd_hdim96_e4m3_softcap_packgqa_sm90_cu_744032ad_36034cuda3std3__419piecewise_constructE,(_ZN81_INTERNAL_8b9486a0_45_flash_fwd_hdim96_e4m3_softcap_packgqa_sm90_cu_744032ad_36034cuda3std3__45__cpo4cendE - _ZN81_INTERNAL_8b9486a0_45_flash_fwd_hdim96_e4m3_softcap_packgqa_sm90_cu_744032ad_36034cuda3std3__419piecewise_constructE)
_ZN81_INTERNAL_8b9486a0_45_flash_fwd_hdim96_e4m3_softcap_packgqa_sm90_cu_744032ad_36034cuda3std3__419piecewise_constructE:
	.zero		1
	.type		_ZN81_INTERNAL_8b9486a0_45_flash_fwd_hdim96_e4m3_softcap_packgqa_sm90_cu_744032ad_36034cuda3std3__45__cpo4cendE,@object
	.size		_ZN81_INTERNAL_8b9486a0_45_flash_fwd_hdim96_e4m3_softcap_packgqa_sm90_cu_744032ad_36034cuda3std3__45__cpo4cendE,(_ZN81_INTERNAL_8b9486a0_45_flash_fwd_hdim96_e4m3_softcap_packgqa_sm90_cu_744032ad_36034cuda3std6ranges3__45__cpo4swapE - _ZN81_INTERNAL_8b9486a0_45_flash_fwd_hdim96_e4m3_softcap_packgqa_sm90_cu_744032ad_36034cuda3std3__45__cpo4cendE)
_ZN81_INTERNAL_8b9486a0_45_flash_fwd_hdim96_e4m3_softcap_packgqa_sm90_cu_744032ad_36034cuda3std3__45__cpo4cendE:
	.zero		1
	.type		_ZN81_INTERNAL_8b9486a0_45_flash_fwd_hdim96_e4m3_softcap_packgqa_sm90_cu_744032ad_36034cuda3std6ranges3__45__cpo4swapE,@object
	.size		_ZN81_INTERNAL_8b9486a0_45_flash_fwd_hdim96_e4m3_softcap_packgqa_sm90_cu_744032ad_36034cuda3std6ranges3__45__cpo4swapE,(.L_7 - _ZN81_INTERNAL_8b9486a0_45_flash_fwd_hdim96_e4m3_softcap_packgqa_sm90_cu_744032ad_36034cuda3std6ranges3__45__cpo4swapE)
_ZN81_INTERNAL_8b9486a0_45_flash_fwd_hdim96_e4m3_softcap_packgqa_sm90_cu_744032ad_36034cuda3std6ranges3__45__cpo4swapE:
	.zero		1
.L_7:


//--------------------- .nv.constant0._ZN7cutlass13device_kernelIN5flash11enable_sm90INS1_16FlashAttnFwdSm90INS1_25CollectiveMainloopFwdSm90ILi2EN4cute5tupleIJNS5_1CILi1EEES8_S8_EEENS6_IJNS7_ILi192EEENS7_ILi128EEENS7_ILi96EEEEEELi96ENS_12float_e4m3_tEfNS_4arch4Sm90ELb0ELb0ELb1ELb0ELb0ELb0ELb0ELb1ELb1ELb1ELb0ELb0EEENS1_21CollectiveEpilogueFwdINS6_IJSA_SC_SB_EEES9_NS_10bfloat16_tESG_Li384ELb0ELb1ELb0ELb1EEENS1_29StaticPersistentTileSchedulerILb0EEEEEEEEEvNT_6ParamsE --------------------------
	.section	.nv.constant0._ZN7cutlass13device_kernelIN5flash11enable_sm90INS1_16FlashAttnFwdSm90INS1_25CollectiveMainloopFwdSm90ILi2EN4cute5tupleIJNS5_1CILi1EEES8_S8_EEENS6_IJNS7_ILi192EEENS7_ILi128EEENS7_ILi96EEEEEELi96ENS_12float_e4m3_tEfNS_4arch4Sm90ELb0ELb0ELb1ELb0ELb0ELb0ELb0ELb1ELb1ELb1ELb0ELb0EEENS1_21CollectiveEpilogueFwdINS6_IJSA_SC_SB_EEES9_NS_10bfloat16_tESG_Li384ELb0ELb1ELb0ELb1EEENS1_29StaticPersistentTileSchedulerILb0EEEEEEEEEvNT_6ParamsE,"a",@progbits
	.sectionflags	@""
	.align	4
.nv.constant0._ZN7cutlass13device_kernelIN5flash11enable_sm90INS1_16FlashAttnFwdSm90INS1_25CollectiveMainloopFwdSm90ILi2EN4cute5tupleIJNS5_1CILi1EEES8_S8_EEENS6_IJNS7_ILi192EEENS7_ILi128EEENS7_ILi96EEEEEELi96ENS_12float_e4m3_tEfNS_4arch4Sm90ELb0ELb0ELb1ELb0ELb0ELb0ELb0ELb1ELb1ELb1ELb0ELb0EEENS1_21CollectiveEpilogueFwdINS6_IJSA_SC_SB_EEES9_NS_10bfloat16_tESG_Li384ELb0ELb1ELb0ELb1EEENS1_29StaticPersistentTileSchedulerILb0EEEEEEEEEvNT_6ParamsE:
	.zero		3456


//--------------------- .nv.constant0._ZN7cutlass13device_kernelIN5flash11enable_sm90INS1_16FlashAttnFwdSm90INS1_25CollectiveMainloopFwdSm90ILi2EN4cute5tupleIJNS5_1CILi1EEES8_S8_EEENS6_IJNS7_ILi192EEENS7_ILi128EEENS7_ILi96EEEEEELi96ENS_12float_e4m3_tEfNS_4arch4Sm90ELb0ELb0ELb1ELb1ELb0ELb0ELb0ELb1ELb1ELb1ELb0ELb0EEENS1_21CollectiveEpilogueFwdINS6_IJSA_SC_SB_EEES9_NS_10bfloat16_tESG_Li384ELb1ELb1ELb0ELb1EEENS1_36VarlenDynamicPersistentTileSchedulerILi192ELi128ELi384ELi128ELb0ELb1ELb1ELb0ELb1ELb1EEEEEEEEEvNT_6ParamsE --------------------------
	.section	.nv.constant0._ZN7cutlass13device_kernelIN5flash11enable_sm90INS1_16FlashAttnFwdSm90INS1_25CollectiveMainloopFwdSm90ILi2EN4cute5tupleIJNS5_1CILi1EEES8_S8_EEENS6_IJNS7_ILi192EEENS7_ILi128EEENS7_ILi96EEEEEELi96ENS_12float_e4m3_tEfNS_4arch4Sm90ELb0ELb0ELb1ELb1ELb0ELb0ELb0ELb1ELb1ELb1ELb0ELb0EEENS1_21CollectiveEpilogueFwdINS6_IJSA_SC_SB_EEES9_NS_10bfloat16_tESG_Li384ELb1ELb1ELb0ELb1EEENS1_36VarlenDynamicPersistentTileSchedulerILi192ELi128ELi384ELi128ELb0ELb1ELb1ELb0ELb1ELb1EEEEEEEEEvNT_6ParamsE,"a",@progbits
	.sectionflags	@""
	.align	4
.nv.constant0._ZN7cutlass13device_kernelIN5flash11enable_sm90INS1_16FlashAttnFwdSm90INS1_25CollectiveMainloopFwdSm90ILi2EN4cute5tupleIJNS5_1CILi1EEES8_S8_EEENS6_IJNS7_ILi192EEENS7_ILi128EEENS7_ILi96EEEEEELi96ENS_12float_e4m3_tEfNS_4arch4Sm90ELb0ELb0ELb1ELb1ELb0ELb0ELb0ELb1ELb1ELb1ELb0ELb0EEENS1_21CollectiveEpilogueFwdINS6_IJSA_SC_SB_EEES9_NS_10bfloat16_tESG_Li384ELb1ELb1ELb0ELb1EEENS1_36VarlenDynamicPersistentTileSchedulerILi192ELi128ELi384ELi128ELb0ELb1ELb1ELb0ELb1ELb1EEEEEEEEEvNT_6ParamsE:
	.zero		3584


//--------------------- .nv.constant0._ZN7cutlass13device_kernelIN5flash11enable_sm90INS1_16FlashAttnFwdSm90INS1_25CollectiveMainloopFwdSm90ILi2EN4cute5tupleIJNS5_1CILi1EEES8_S8_EEENS6_IJNS7_ILi192EEENS7_ILi128EEENS7_ILi96EEEEEELi96ENS_12float_e4m3_tEfNS_4arch4Sm90ELb0ELb0ELb1ELb1ELb0ELb1ELb0ELb1ELb1ELb1ELb0ELb0EEENS1_21CollectiveEpilogueFwdINS6_IJSA_SC_SB_EEES9_NS_10bfloat16_tESG_Li384ELb1ELb1ELb0ELb1EEENS1_36VarlenDynamicPersistentTileSchedulerILi192ELi128ELi384ELi128ELb0ELb1ELb1ELb0ELb1ELb1EEEEEEEEEvNT_6ParamsE --------------------------
	.section	.nv.constant0._ZN7cutlass13device_kernelIN5flash11enable_sm90INS1_16FlashAttnFwdSm90INS1_25CollectiveMainloopFwdSm90ILi2EN4cute5tupleIJNS5_1CILi1EEES8_S8_EEENS6_IJNS7_ILi192EEENS7_ILi128EEENS7_ILi96EEEEEELi96ENS_12float_e4m3_tEfNS_4arch4Sm90ELb0ELb0ELb1ELb1ELb0ELb1ELb0ELb1ELb1ELb1ELb0ELb0EEENS1_21CollectiveEpilogueFwdINS6_IJSA_SC_SB_EEES9_NS_10bfloat16_tESG_Li384ELb1ELb1ELb0ELb1EEENS1_36VarlenDynamicPersistentTileSchedulerILi192ELi128ELi384ELi128ELb0ELb1ELb1ELb0ELb1ELb1EEEEEEEEEvNT_6ParamsE,"a",@progbits
	.sectionflags	@""
	.align	4
.nv.constant0._ZN7cutlass13device_kernelIN5flash11enable_sm90INS1_16FlashAttnFwdSm90INS1_25CollectiveMainloopFwdSm90ILi2EN4cute5tupleIJNS5_1CILi1EEES8_S8_EEENS6_IJNS7_ILi192EEENS7_ILi128EEENS7_ILi96EEEEEELi96ENS_12float_e4m3_tEfNS_4arch4Sm90ELb0ELb0ELb1ELb1ELb0ELb1ELb0ELb1ELb1ELb1ELb0ELb0EEENS1_21CollectiveEpilogueFwdINS6_IJSA_SC_SB_EEES9_NS_10bfloat16_tESG_Li384ELb1ELb1ELb0ELb1EEENS1_36VarlenDynamicPersistentTileSchedulerILi192ELi128ELi384ELi128ELb0ELb1ELb1ELb0ELb1ELb1EEEEEEEEEvNT_6ParamsE:
	.zero		3584


//--------------------- .nv.constant0._ZN7cutlass13device_kernelIN5flash11enable_sm90INS1_16FlashAttnFwdSm90INS1_25CollectiveMainloopFwdSm90ILi2EN4cute5tupleIJNS5_1CILi1EEES8_S8_EEENS6_IJNS7_ILi192EEENS7_ILi128EEENS7_ILi96EEEEEELi96ENS_12float_e4m3_tEfNS_4arch4Sm90ELb0ELb1ELb1ELb0ELb0ELb0ELb0ELb1ELb1ELb1ELb0ELb0EEENS1_21CollectiveEpilogueFwdINS6_IJSA_SC_SB_EEES9_NS_10bfloat16_tESG_Li384ELb0ELb1ELb0ELb1EEENS1_30DynamicPersistentTileSchedulerILi384ELi128ELb0ELb1ELb1EEEEEEEEEvNT_6ParamsE --------------------------
	.section	.nv.constant0._ZN7cutlass13device_kernelIN5flash11enable_sm90INS1_16FlashAttnFwdSm90INS1_25CollectiveMainloopFwdSm90ILi2EN4cute5tupleIJNS5_1CILi1EEES8_S8_EEENS6_IJNS7_ILi192EEENS7_ILi128EEENS7_ILi96EEEEEELi96ENS_12float_e4m3_tEfNS_4arch4Sm90ELb0ELb1ELb1ELb0ELb0ELb0ELb0ELb1ELb1ELb1ELb0ELb0EEENS1_21CollectiveEpilogueFwdINS6_IJSA_SC_SB_EEES9_NS_10bfloat16_tESG_Li384ELb0ELb1ELb0ELb1EEENS1_30DynamicPersistentTileSchedulerILi384ELi128ELb0ELb1ELb1EEEEEEEEEvNT_6ParamsE,"a",@progbits
	.sectionflags	@""
	.align	4
.nv.constant0._ZN7cutlass13device_kernelIN5flash11enable_sm90INS1_16FlashAttnFwdSm90INS1_25CollectiveMainloopFwdSm90ILi2EN4cute5tupleIJNS5_1CILi1EEES8_S8_EEENS6_IJNS7_ILi192EEENS7_ILi128EEENS7_ILi96EEEEEELi96ENS_12float_e4m3_tEfNS_4arch4Sm90ELb0ELb1ELb1ELb0ELb0ELb0ELb0ELb1ELb1ELb1ELb0ELb0EEENS1_21CollectiveEpilogueFwdINS6_IJSA_SC_SB_EEES9_NS_10bfloat16_tESG_Li384ELb0ELb1ELb0ELb1EEENS1_30DynamicPersistentTileSchedulerILi384ELi128ELb0ELb1ELb1EEEEEEEEEvNT_6ParamsE:
	.zero		3584


//--------------------- .nv.constant0._ZN7cutlass13device_kernelIN5flash11enable_sm90INS1_16FlashAttnFwdSm90INS1_25CollectiveMainloopFwdSm90ILi2EN4cute5tupleIJNS5_1CILi1EEES8_S8_EEENS6_IJNS7_ILi192EEENS7_ILi128EEENS7_ILi96EEEEEELi96ENS_12float_e4m3_tEfNS_4arch4Sm90ELb0ELb1ELb1ELb1ELb0ELb0ELb0ELb1ELb1ELb1ELb0ELb0EEENS1_21CollectiveEpilogueFwdINS6_IJSA_SC_SB_EEES9_NS_10bfloat16_tESG_Li384ELb1ELb1ELb0ELb1EEENS1_36VarlenDynamicPersistentTileSchedulerILi192ELi128ELi384ELi128ELb0ELb1ELb1ELb1ELb0ELb1EEEEEEEEEvNT_6ParamsE --------------------------
	.section	.nv.constant0._ZN7cutlass13device_kernelIN5flash11enable_sm90INS1_16FlashAttnFwdSm90INS1_25CollectiveMainloopFwdSm90ILi2EN4cute5tupleIJNS5_1CILi1EEES8_S8_EEENS6_IJNS7_ILi192EEENS7_ILi128EEENS7_ILi96EEEEEELi96ENS_12float_e4m3_tEfNS_4arch4Sm90ELb0ELb1ELb1ELb1ELb0ELb0ELb0ELb1ELb1ELb1ELb0ELb0EEENS1_21CollectiveEpilogueFwdINS6_IJSA_SC_SB_EEES9_NS_10bfloat16_tESG_Li384ELb1ELb1ELb0ELb1EEENS1_36VarlenDynamicPersistentTileSchedulerILi192ELi128ELi384ELi128ELb0ELb1ELb1ELb1ELb0ELb1EEEEEEEEEvNT_6ParamsE,"a",@progbits
	.sectionflags	@""
	.align	4
.nv.constant0._ZN7cutlass13device_kernelIN5flash11enable_sm90INS1_16FlashAttnFwdSm90INS1_25CollectiveMainloopFwdSm90ILi2EN4cute5tupleIJNS5_1CILi1EEES8_S8_EEENS6_IJNS7_ILi192EEENS7_ILi128EEENS7_ILi96EEEEEELi96ENS_12float_e4m3_tEfNS_4arch4Sm90ELb0ELb1ELb1ELb1ELb0ELb0ELb0ELb1ELb1ELb1ELb0ELb0EEENS1_21CollectiveEpilogueFwdINS6_IJSA_SC_SB_EEES9_NS_10bfloat16_tESG_Li384ELb1ELb1ELb0ELb1EEENS1_36VarlenDynamicPersistentTileSchedulerILi192ELi128ELi384ELi128ELb0ELb1ELb1ELb1ELb0ELb1EEEEEEEEEvNT_6ParamsE:
	.zero		3584


//--------------------- .nv.constant0._ZN7cutlass13device_kernelIN5flash11enable_sm90INS1_16FlashAttnFwdSm90INS1_25CollectiveMainloopFwdSm90ILi2EN4cute5tupleIJNS5_1CILi1EEES8_S8_EEENS6_IJNS7_ILi192EEENS7_ILi128EEENS7_ILi96EEEEEELi96ENS_12float_e4m3_tEfNS_4arch4Sm90ELb0ELb1ELb1ELb1ELb0ELb1ELb0ELb1ELb1ELb1ELb0ELb0EEENS1_21CollectiveEpilogueFwdINS6_IJSA_SC_SB_EEES9_NS_10bfloat16_tESG_Li384ELb1ELb1ELb0ELb1EEENS1_36VarlenDynamicPersistentTileSchedulerILi192ELi128ELi384ELi128ELb0ELb1ELb1ELb1ELb0ELb1EEEEEEEEEvNT_6ParamsE --------------------------
	.section	.nv.constant0._ZN7cutlass13device_kernelIN5flash11enable_sm90INS1_16FlashAttnFwdSm90INS1_25CollectiveMainloopFwdSm90ILi2EN4cute5tupleIJNS5_1CILi1EEES8_S8_EEENS6_IJNS7_ILi192EEENS7_ILi128EEENS7_ILi96EEEEEELi96ENS_12float_e4m3_tEfNS_4arch4Sm90ELb0ELb1ELb1ELb1ELb0ELb1ELb0ELb1ELb1ELb1ELb0ELb0EEENS1_21CollectiveEpilogueFwdINS6_IJSA_SC_SB_EEES9_NS_10bfloat16_tESG_Li384ELb1ELb1ELb0ELb1EEENS1_36VarlenDynamicPersistentTileSchedulerILi192ELi128ELi384ELi128ELb0ELb1ELb1ELb1ELb0ELb1EEEEEEEEEvNT_6ParamsE,"a",@progbits
	.sectionflags	@""
	.align	4
.nv.constant0._ZN7cutlass13device_kernelIN5flash11enable_sm90INS1_16FlashAttnFwdSm90INS1_25CollectiveMainloopFwdSm90ILi2EN4cute5tupleIJNS5_1CILi1EEES8_S8_EEENS6_IJNS7_ILi192EEENS7_ILi128EEENS7_ILi96EEEEEELi96ENS_12float_e4m3_tEfNS_4arch4Sm90ELb0ELb1ELb1ELb1ELb0ELb1ELb0ELb1ELb1ELb1ELb0ELb0EEENS1_21CollectiveEpilogueFwdINS6_IJSA_SC_SB_EEES9_NS_10bfloat16_tESG_Li384ELb1ELb1ELb0ELb1EEENS1_36VarlenDynamicPersistentTileSchedulerILi192ELi128ELi384ELi128ELb0ELb1ELb1ELb1ELb0ELb1EEEEEEEEEvNT_6ParamsE:
	.zero		3584


//--------------------- .nv.constant0._ZN7cutlass13device_kernelIN5flash11enable_sm90INS1_16FlashAttnFwdSm90INS1_25CollectiveMainloopFwdSm90ILi2EN4cute5tupleIJNS5_1CILi1EEES8_S8_EEENS6_IJNS7_ILi192EEENS7_ILi128EEENS7_ILi96EEEEEELi96ENS_12float_e4m3_tEfNS_4arch4Sm90ELb1ELb0ELb1ELb0ELb0ELb0ELb0ELb1ELb1ELb1ELb0ELb0EEENS1_21CollectiveEpilogueFwdINS6_IJSA_SC_SB_EEES9_NS_10bfloat16_tESG_Li384ELb0ELb1ELb0ELb1EEENS1_30DynamicPersistentTileSchedulerILi384ELi128ELb0ELb1ELb1EEEEEEEEEvNT_6ParamsE --------------------------
	.section	.nv.constant0._ZN7cutlass13device_kernelIN5flash11enable_sm90INS1_16FlashAttnFwdSm90INS1_25CollectiveMainloopFwdSm90ILi2EN4cute5tupleIJNS5_1CILi1EEES8_S8_EEENS6_IJNS7_ILi192EEENS7_ILi128EEENS7_ILi96EEEEEELi96ENS_12float_e4m3_tEfNS_4arch4Sm90ELb1ELb0ELb1ELb0ELb0ELb0ELb0ELb1ELb1ELb1ELb0ELb0EEENS1_21CollectiveEpilogueFwdINS6_IJSA_SC_SB_EEES9_NS_10bfloat16_tESG_Li384ELb0ELb1ELb0ELb1EEENS1_30DynamicPersistentTileSchedulerILi384ELi128ELb0ELb1ELb1EEEEEEEEEvNT_6ParamsE,"a",@progbits
	.sectionflags	@""
	.align	4
.nv.constant0._ZN7cutlass13device_kernelIN5flash11enable_sm90INS1_16FlashAttnFwdSm90INS1_25CollectiveMainloopFwdSm90ILi2EN4cute5tupleIJNS5_1CILi1EEES8_S8_EEENS6_IJNS7_ILi192EEENS7_ILi128EEENS7_ILi96EEEEEELi96ENS_12float_e4m3_tEfNS_4arch4Sm90ELb1ELb0ELb1ELb0ELb0ELb0ELb0ELb1ELb1ELb1ELb0ELb0EEENS1_21CollectiveEpilogueFwdINS6_IJSA_SC_SB_EEES9_NS_10bfloat16_tESG_Li384ELb0ELb1ELb0ELb1EEENS1_30DynamicPersistentTileSchedulerILi384ELi128ELb0ELb1ELb1EEEEEEEEEvNT_6ParamsE:
	.zero		3584


//--------------------- .nv.constant0._ZN7cutlass13device_kernelIN5flash11enable_sm90INS1_16FlashAttnFwdSm90INS1_25CollectiveMainloopFwdSm90ILi2EN4cute5tupleIJNS5_1CILi1EEES8_S8_EEENS6_IJNS7_ILi192EEENS7_ILi128EEENS7_ILi96EEEEEELi96ENS_12float_e4m3_tEfNS_4arch4Sm90ELb1ELb0ELb1ELb1ELb0ELb0ELb0ELb1ELb1ELb1ELb0ELb0EEENS1_21CollectiveEpilogueFwdINS6_IJSA_SC_SB_EEES9_NS_10bfloat16_tESG_Li384ELb1ELb1ELb0ELb1EEENS1_36VarlenDynamicPersistentTileSchedulerILi192ELi128ELi384ELi128ELb0ELb1ELb1ELb1ELb1ELb1EEEEEEEEEvNT_6ParamsE --------------------------
	.section	.nv.constant0._ZN7cutlass13device_kernelIN5flash11enable_sm90INS1_16FlashAttnFwdSm90INS1_25CollectiveMainloopFwdSm90ILi2EN4cute5tupleIJNS5_1CILi1EEES8_S8_EEENS6_IJNS7_ILi192EEENS7_ILi128EEENS7_ILi96EEEEEELi96ENS_12float_e4m3_tEfNS_4arch4Sm90ELb1ELb0ELb1ELb1ELb0ELb0ELb0ELb1ELb1ELb1ELb0ELb0EEENS1_21CollectiveEpilogueFwdINS6_IJSA_SC_SB_EEES9_NS_10bfloat16_tESG_Li384ELb1ELb1ELb0ELb1EEENS1_36VarlenDynamicPersistentTileSchedulerILi192ELi128ELi384ELi128ELb0ELb1ELb1ELb1ELb1ELb1EEEEEEEEEvNT_6ParamsE,"a",@progbits
	.sectionflags	@""
	.align	4
.nv.constant0._ZN7cutlass13device_kernelIN5flash11enable_sm90INS1_16FlashAttnFwdSm90INS1_25CollectiveMainloopFwdSm90ILi2EN4cute5tupleIJNS5_1CILi1EEES8_S8_EEENS6_IJNS7_ILi192EEENS7_ILi128EEENS7_ILi96EEEEEELi96ENS_12float_e4m3_tEfNS_4arch4Sm90ELb1ELb0ELb1ELb1ELb0ELb0ELb0ELb1ELb1ELb1ELb0ELb0EEENS1_21CollectiveEpilogueFwdINS6_IJSA_SC_SB_EEES9_NS_10bfloat16_tESG_Li384ELb1ELb1ELb0ELb1EEENS1_36VarlenDynamicPersistentTileSchedulerILi192ELi128ELi384ELi128ELb0ELb1ELb1ELb1ELb1ELb1EEEEEEEEEvNT_6ParamsE:
	.zero		3584


//--------------------- .nv.constant0._ZN7cutlass13device_kernelIN5flash11enable_sm90INS1_16FlashAttnFwdSm90INS1_25CollectiveMainloopFwdSm90ILi2EN4cute5tupleIJNS5_1CILi1EEES8_S8_EEENS6_IJNS7_ILi192EEENS7_ILi128EEENS7_ILi96EEEEEELi96ENS_12float_e4m3_tEfNS_4arch4Sm90ELb1ELb0ELb1ELb1ELb0ELb1ELb0ELb1ELb1ELb1ELb0ELb0EEENS1_21CollectiveEpilogueFwdINS6_IJSA_SC_SB_EEES9_NS_10bfloat16_tESG_Li384ELb1ELb1ELb0ELb1EEENS1_36VarlenDynamicPersistentTileSchedulerILi192ELi128ELi384ELi128ELb0ELb1ELb1ELb1ELb1ELb1EEEEEEEEEvNT_6ParamsE --------------------------
	.section	.nv.constant0._ZN7cutlass13device_kernelIN5flash11enable_sm90INS1_16FlashAttnFwdSm90INS1_25CollectiveMainloopFwdSm90ILi2EN4cute5tupleIJNS5_1CILi1EEES8_S8_EEENS6_IJNS7_ILi192EEENS7_ILi128EEENS7_ILi96EEEEEELi96ENS_12float_e4m3_tEfNS_4arch4Sm90ELb1ELb0ELb1ELb1ELb0ELb1ELb0ELb1ELb1ELb1ELb0ELb0EEENS1_21CollectiveEpilogueFwdINS6_IJSA_SC_SB_EEES9_NS_10bfloat16_tESG_Li384ELb1ELb1ELb0ELb1EEENS1_36VarlenDynamicPersistentTileSchedulerILi192ELi128ELi384ELi128ELb0ELb1ELb1ELb1ELb1ELb1EEEEEEEEEvNT_6ParamsE,"a",@progbits
	.sectionflags	@""
	.align	4
.nv.constant0._ZN7cutlass13device_kernelIN5flash11enable_sm90INS1_16FlashAttnFwdSm90INS1_25CollectiveMainloopFwdSm90ILi2EN4cute5tupleIJNS5_1CILi1EEES8_S8_EEENS6_IJNS7_ILi192EEENS7_ILi128EEENS7_ILi96EEEEEELi96ENS_12float_e4m3_tEfNS_4arch4Sm90ELb1ELb0ELb1ELb1ELb0ELb1ELb0ELb1ELb1ELb1ELb0ELb0EEENS1_21CollectiveEpilogueFwdINS6_IJSA_SC_SB_EEES9_NS_10bfloat16_tESG_Li384ELb1ELb1ELb0ELb1EEENS1_36VarlenDynamicPersistentTileSchedulerILi192ELi128ELi384ELi128ELb0ELb1ELb1ELb1ELb1ELb1EEEEEEEEEvNT_6ParamsE:
	.zero		3584


//--------------------- SYMBOLS --------------------------

	.type		.nv.reservedSmem.offset0,@object
	.size		.nv.reservedSmem.offset0,0x4
